	.target	sm_100a

	.elftype	@"ET_EXEC"


//--------------------- .note.nv.tkinfo           --------------------------
	.section	.note.nv.tkinfo,"",@"SHT_NOTE"
	.sectionflags	@"SHF_NOTE_NV_TKINFO"
	.tkinfo
        /*0018*/ 	.word	0x00000002
        /*0030*/ 	.string	""
        /*0030*/ 	.string	"ptxas"
        /*0030*/ 	.string	"Cuda compilation tools, release 13.0, V13.0.88"
        /*0030*/ 	.string	"Build cuda_13.0.r13.0/compiler.36424714_0"
        /*0030*/ 	.string	"-arch sm_100a -m 64 "



//--------------------- .note.nv.cuinfo           --------------------------
	.section	.note.nv.cuinfo,"",@"SHT_NOTE"
	.sectionflags	@"SHF_NOTE_NV_CUINFO"
        /*0018*/ 	.short	0x0002
        /*001a*/ 	.short	0x0064
        /*001c*/ 	.short	0x0082
	.zero		2


//--------------------- .nv.info                  --------------------------
	.section	.nv.info,"",@"SHT_CUDA_INFO"
	.align	4


	//----- nvinfo : EIATTR_REGCOUNT
	.align		4
        /*0000*/ 	.byte	0x04, 0x2f
        /*0002*/ 	.short	(.L_12 - .L_11)
	.align		4
.L_11:
        /*0004*/ 	.word	index@(_ZN7cutlass13device_kernelIN5flash19enable_sm80_to_sm89INS1_16FlashAttnFwdSm80INS1_25CollectiveMainloopFwdSm80ILi8ELi1ELb0EN4cute5tupleIJNS5_1CILi128EEENS7_ILi48EEENS7_ILi256EEEEEELi256ENS_10bfloat16_tEfNS_4arch4Sm80ELb1ELb0ELb1ELb1ELb1ELb1ELb1ELb0EEENS1_21CollectiveEpilogueFwdINS6_IJS8_SA_S9_EEENS6_IJNS7_ILi1EEESI_SI_EEESC_SE_Li256ELb1ELb1ELb0ELb0EEENS1_19SingleTileSchedulerILb1ELb0ELb1ELi128EEEEEEEEEvNT_6ParamsE)
        /*0008*/ 	.word	0x00000004


	//----- nvinfo : EIATTR_FRAME_SIZE
	.align		4
.L_12:
        /*000c*/ 	.byte	0x04, 0x11
        /*000e*/ 	.short	(.L_14 - .L_13)
	.align		4
.L_13:
        /*0010*/ 	.word	index@(_ZN7cutlass13device_kernelIN5flash19enable_sm80_to_sm89INS1_16FlashAttnFwdSm80INS1_25CollectiveMainloopFwdSm80ILi8ELi1ELb0EN4cute5tupleIJNS5_1CILi128EEENS7_ILi48EEENS7_ILi256EEEEEELi256ENS_10bfloat16_tEfNS_4arch4Sm80ELb1ELb0ELb1ELb1ELb1ELb1ELb1ELb0EEENS1_21CollectiveEpilogueFwdINS6_IJS8_SA_S9_EEENS6_IJNS7_ILi1EEESI_SI_EEESC_SE_Li256ELb1ELb1ELb0ELb0EEENS1_19SingleTileSchedulerILb1ELb0ELb1ELi128EEEEEEEEEvNT_6ParamsE)
        /*0014*/ 	.word	0x00000000


	//----- nvinfo : EIATTR_REGCOUNT
	.align		4
.L_14:
        /*0018*/ 	.byte	0x04, 0x2f
        /*001a*/ 	.short	(.L_16 - .L_15)
	.align		4
.L_15:
        /*001c*/ 	.word	index@(_ZN7cutlass13device_kernelIN5flash19enable_sm80_to_sm89INS1_16FlashAttnFwdSm80INS1_25CollectiveMainloopFwdSm80ILi8ELi1ELb0EN4cute5tupleIJNS5_1CILi128EEENS7_ILi96EEENS7_ILi256EEEEEELi256ENS_10bfloat16_tEfNS_4arch4Sm80ELb1ELb0ELb1ELb1ELb1ELb0ELb1ELb0EEENS1_21CollectiveEpilogueFwdINS6_IJS8_SA_S9_EEENS6_IJNS7_ILi1EEESI_SI_EEESC_SE_Li256ELb1ELb1ELb0ELb0EEENS1_19SingleTileSchedulerILb1ELb0ELb1ELi128EEEEEEEEEvNT_6ParamsE)
        /*0020*/ 	.word	0x00000004


	//----- nvinfo : EIATTR_FRAME_SIZE
	.align		4
.L_16:
        /*0024*/ 	.byte	0x04, 0x11
        /*0026*/ 	.short	(.L_18 - .L_17)
	.align		4
.L_17:
        /*0028*/ 	.word	index@(_ZN7cutlass13device_kernelIN5flash19enable_sm80_to_sm89INS1_16FlashAttnFwdSm80INS1_25CollectiveMainloopFwdSm80ILi8ELi1ELb0EN4cute5tupleIJNS5_1CILi128EEENS7_ILi96EEENS7_ILi256EEEEEELi256ENS_10bfloat16_tEfNS_4arch4Sm80ELb1ELb0ELb1ELb1ELb1ELb0ELb1ELb0EEENS1_21CollectiveEpilogueFwdINS6_IJS8_SA_S9_EEENS6_IJNS7_ILi1EEESI_SI_EEESC_SE_Li256ELb1ELb1ELb0ELb0EEENS1_19SingleTileSchedulerILb1ELb0ELb1ELi128EEEEEEEEEvNT_6ParamsE)
        /*002c*/ 	.word	0x00000000


	//----- nvinfo : EIATTR_REGCOUNT
	.align		4
.L_18:
        /*0030*/ 	.byte	0x04, 0x2f
        /*0032*/ 	.short	(.L_20 - .L_19)
	.align		4
.L_19:
        /*0034*/ 	.word	index@(_ZN7cutlass13device_kernelIN5flash19enable_sm80_to_sm89INS1_16FlashAttnFwdSm80INS1_25CollectiveMainloopFwdSm80ILi8ELi1ELb0EN4cute5tupleIJNS5_1CILi128EEENS7_ILi96EEENS7_ILi256EEEEEELi256ENS_10bfloat16_tEfNS_4arch4Sm80ELb1ELb0ELb1ELb0ELb1ELb0ELb1ELb0EEENS1_21CollectiveEpilogueFwdINS6_IJS8_SA_S9_EEENS6_IJNS7_ILi1EEESI_SI_EEESC_SE_Li256ELb0ELb1ELb0ELb0EEENS1_30DynamicPersistentTileSchedulerILi256ELi256ELb0ELb1ELb0EEEEEEEEEvNT_6ParamsE)
        /*0038*/ 	.word	0x00000004


	//----- nvinfo : EIATTR_FRAME_SIZE
	.align		4
.L_20:
        /*003c*/ 	.byte	0x04, 0x11
        /*003e*/ 	.short	(.L_22 - .L_21)
	.align		4
.L_21:
        /*0040*/ 	.word	index@(_ZN7cutlass13device_kernelIN5flash19enable_sm80_to_sm89INS1_16FlashAttnFwdSm80INS1_25CollectiveMainloopFwdSm80ILi8ELi1ELb0EN4cute5tupleIJNS5_1CILi128EEENS7_ILi96EEENS7_ILi256EEEEEELi256ENS_10bfloat16_tEfNS_4arch4Sm80ELb1ELb0ELb1ELb0ELb1ELb0ELb1ELb0EEENS1_21CollectiveEpilogueFwdINS6_IJS8_SA_S9_EEENS6_IJNS7_ILi1EEESI_SI_EEESC_SE_Li256ELb0ELb1ELb0ELb0EEENS1_30DynamicPersistentTileSchedulerILi256ELi256ELb0ELb1ELb0EEEEEEEEEvNT_6ParamsE)
        /*0044*/ 	.word	0x00000000


	//----- nvinfo : EIATTR_REGCOUNT
	.align		4
.L_22:
        /*0048*/ 	.byte	0x04, 0x2f
        /*004a*/ 	.short	(.L_24 - .L_23)
	.align		4
.L_23:
        /*004c*/ 	.word	index@(_ZN7cutlass13device_kernelIN5flash19enable_sm80_to_sm89INS1_16FlashAttnFwdSm80INS1_25CollectiveMainloopFwdSm80ILi8ELi1ELb0EN4cute5tupleIJNS5_1CILi128EEENS7_ILi48EEENS7_ILi256EEEEEELi256ENS_10bfloat16_tEfNS_4arch4Sm80ELb0ELb1ELb1ELb1ELb1ELb1ELb1ELb0EEENS1_21CollectiveEpilogueFwdINS6_IJS8_SA_S9_EEENS6_IJNS7_ILi1EEESI_SI_EEESC_SE_Li256ELb1ELb1ELb0ELb0EEENS1_19SingleTileSchedulerILb1ELb0ELb1ELi128EEEEEEEEEvNT_6ParamsE)
        /*0050*/ 	.word	0x00000004


	//----- nvinfo : EIATTR_FRAME_SIZE
	.align		4
.L_24:
        /*0054*/ 	.byte	0x04, 0x11
        /*0056*/ 	.short	(.L_26 - .L_25)
	.align		4
.L_25:
        /*0058*/ 	.word	index@(_ZN7cutlass13device_kernelIN5flash19enable_sm80_to_sm89INS1_16FlashAttnFwdSm80INS1_25CollectiveMainloopFwdSm80ILi8ELi1ELb0EN4cute5tupleIJNS5_1CILi128EEENS7_ILi48EEENS7_ILi256EEEEEELi256ENS_10bfloat16_tEfNS_4arch4Sm80ELb0ELb1ELb1ELb1ELb1ELb1ELb1ELb0EEENS1_21CollectiveEpilogueFwdINS6_IJS8_SA_S9_EEENS6_IJNS7_ILi1EEESI_SI_EEESC_SE_Li256ELb1ELb1ELb0ELb0EEENS1_19SingleTileSchedulerILb1ELb0ELb1ELi128EEEEEEEEEvNT_6ParamsE)
        /*005c*/ 	.word	0x00000000


	//----- nvinfo : EIATTR_REGCOUNT
	.align		4
.L_26:
        /*0060*/ 	.byte	0x04, 0x2f
        /*0062*/ 	.short	(.L_28 - .L_27)
	.align		4
.L_27:
        /*0064*/ 	.word	index@(_ZN7cutlass13device_kernelIN5flash19enable_sm80_to_sm89INS1_16FlashAttnFwdSm80INS1_25CollectiveMainloopFwdSm80ILi8ELi1ELb0EN4cute5tupleIJNS5_1CILi128EEENS7_ILi64EEENS7_ILi256EEEEEELi256ENS_10bfloat16_tEfNS_4arch4Sm80ELb0ELb1ELb1ELb1ELb1ELb0ELb1ELb0EEENS1_21CollectiveEpilogueFwdINS6_IJS8_SA_S9_EEENS6_IJNS7_ILi1EEESI_SI_EEESC_SE_Li256ELb1ELb1ELb0ELb0EEENS1_19SingleTileSchedulerILb1ELb0ELb1ELi128EEEEEEEEEvNT_6ParamsE)
        /*0068*/ 	.word	0x00000004


	//----- nvinfo : EIATTR_FRAME_SIZE
	.align		4
.L_28:
        /*006c*/ 	.byte	0x04, 0x11
        /*006e*/ 	.short	(.L_30 - .L_29)
	.align		4
.L_29:
        /*0070*/ 	.word	index@(_ZN7cutlass13device_kernelIN5flash19enable_sm80_to_sm89INS1_16FlashAttnFwdSm80INS1_25CollectiveMainloopFwdSm80ILi8ELi1ELb0EN4cute5tupleIJNS5_1CILi128EEENS7_ILi64EEENS7_ILi256EEEEEELi256ENS_10bfloat16_tEfNS_4arch4Sm80ELb0ELb1ELb1ELb1ELb1ELb0ELb1ELb0EEENS1_21CollectiveEpilogueFwdINS6_IJS8_SA_S9_EEENS6_IJNS7_ILi1EEESI_SI_EEESC_SE_Li256ELb1ELb1ELb0ELb0EEENS1_19SingleTileSchedulerILb1ELb0ELb1ELi128EEEEEEEEEvNT_6ParamsE)
        /*0074*/ 	.word	0x00000000


	//----- nvinfo : EIATTR_REGCOUNT
	.align		4
.L_30:
        /*0078*/ 	.byte	0x04, 0x2f
        /*007a*/ 	.short	(.L_32 - .L_31)
	.align		4
.L_31:
        /*007c*/ 	.word	index@(_ZN7cutlass13device_kernelIN5flash19enable_sm80_to_sm89INS1_16FlashAttnFwdSm80INS1_25CollectiveMainloopFwdSm80ILi8ELi1ELb0EN4cute5tupleIJNS5_1CILi128EEENS7_ILi64EEENS7_ILi256EEEEEELi256ENS_10bfloat16_tEfNS_4arch4Sm80ELb0ELb1ELb1ELb0ELb1ELb0ELb1ELb0EEENS1_21CollectiveEpilogueFwdINS6_IJS8_SA_S9_EEENS6_IJNS7_ILi1EEESI_SI_EEESC_SE_Li256ELb0ELb1ELb0ELb0EEENS1_19SingleTileSchedulerILb0ELb0ELb1ELi128EEEEEEEEEvNT_6ParamsE)
        /*0080*/ 	.word	0x00000004


	//----- nvinfo : EIATTR_FRAME_SIZE
	.align		4
.L_32:
        /*0084*/ 	.byte	0x04, 0x11
        /*0086*/ 	.short	(.L_34 - .L_33)
	.align		4
.L_33:
        /*0088*/ 	.word	index@(_ZN7cutlass13device_kernelIN5flash19enable_sm80_to_sm89INS1_16FlashAttnFwdSm80INS1_25CollectiveMainloopFwdSm80ILi8ELi1ELb0EN4cute5tupleIJNS5_1CILi128EEENS7_ILi64EEENS7_ILi256EEEEEELi256ENS_10bfloat16_tEfNS_4arch4Sm80ELb0ELb1ELb1ELb0ELb1ELb0ELb1ELb0EEENS1_21CollectiveEpilogueFwdINS6_IJS8_SA_S9_EEENS6_IJNS7_ILi1EEESI_SI_EEESC_SE_Li256ELb0ELb1ELb0ELb0EEENS1_19SingleTileSchedulerILb0ELb0ELb1ELi128EEEEEEEEEvNT_6ParamsE)
        /*008c*/ 	.word	0x00000000


	//----- nvinfo : EIATTR_REGCOUNT
	.align		4
.L_34:
        /*0090*/ 	.byte	0x04, 0x2f
        /*0092*/ 	.short	(.L_36 - .L_35)
	.align		4
.L_35:
        /*0094*/ 	.word	index@(_ZN7cutlass13device_kernelIN5flash19enable_sm80_to_sm89INS1_16FlashAttnFwdSm80INS1_25CollectiveMainloopFwdSm80ILi8ELi1ELb0EN4cute5tupleIJNS5_1CILi128EEENS7_ILi48EEENS7_ILi256EEEEEELi256ENS_10bfloat16_tEfNS_4arch4Sm80ELb0ELb0ELb1ELb1ELb1ELb1ELb1ELb0EEENS1_21CollectiveEpilogueFwdINS6_IJS8_SA_S9_EEENS6_IJNS7_ILi1EEESI_SI_EEESC_SE_Li256ELb1ELb1ELb0ELb0EEENS1_19SingleTileSchedulerILb1ELb0ELb1ELi128EEEEEEEEEvNT_6ParamsE)
        /*0098*/ 	.word	0x00000004


	//----- nvinfo : EIATTR_FRAME_SIZE
	.align		4
.L_36:
        /*009c*/ 	.byte	0x04, 0x11
        /*009e*/ 	.short	(.L_38 - .L_37)
	.align		4
.L_37:
        /*00a0*/ 	.word	index@(_ZN7cutlass13device_kernelIN5flash19enable_sm80_to_sm89INS1_16FlashAttnFwdSm80INS1_25CollectiveMainloopFwdSm80ILi8ELi1ELb0EN4cute5tupleIJNS5_1CILi128EEENS7_ILi48EEENS7_ILi256EEEEEELi256ENS_10bfloat16_tEfNS_4arch4Sm80ELb0ELb0ELb1ELb1ELb1ELb1ELb1ELb0EEENS1_21CollectiveEpilogueFwdINS6_IJS8_SA_S9_EEENS6_IJNS7_ILi1EEESI_SI_EEESC_SE_Li256ELb1ELb1ELb0ELb0EEENS1_19SingleTileSchedulerILb1ELb0ELb1ELi128EEEEEEEEEvNT_6ParamsE)
        /*00a4*/ 	.word	0x00000000


	//----- nvinfo : EIATTR_REGCOUNT
	.align		4
.L_38:
        /*00a8*/ 	.byte	0x04, 0x2f
        /*00aa*/ 	.short	(.L_40 - .L_39)
	.align		4
.L_39:
        /*00ac*/ 	.word	index@(_ZN7cutlass13device_kernelIN5flash19enable_sm80_to_sm89INS1_16FlashAttnFwdSm80INS1_25CollectiveMainloopFwdSm80ILi8ELi1ELb0EN4cute5tupleIJNS5_1CILi128EEENS7_ILi96EEENS7_ILi256EEEEEELi256ENS_10bfloat16_tEfNS_4arch4Sm80ELb0ELb0ELb1ELb1ELb1ELb0ELb1ELb0EEENS1_21CollectiveEpilogueFwdINS6_IJS8_SA_S9_EEENS6_IJNS7_ILi1EEESI_SI_EEESC_SE_Li256ELb1ELb1ELb0ELb0EEENS1_19SingleTileSchedulerILb1ELb0ELb1ELi128EEEEEEEEEvNT_6ParamsE)
        /*00b0*/ 	.word	0x00000004


	//----- nvinfo : EIATTR_FRAME_SIZE
	.align		4
.L_40:
        /*00b4*/ 	.byte	0x04, 0x11
        /*00b6*/ 	.short	(.L_42 - .L_41)
	.align		4
.L_41:
        /*00b8*/ 	.word	index@(_ZN7cutlass13device_kernelIN5flash19enable_sm80_to_sm89INS1_16FlashAttnFwdSm80INS1_25CollectiveMainloopFwdSm80ILi8ELi1ELb0EN4cute5tupleIJNS5_1CILi128EEENS7_ILi96EEENS7_ILi256EEEEEELi256ENS_10bfloat16_tEfNS_4arch4Sm80ELb0ELb0ELb1ELb1ELb1ELb0ELb1ELb0EEENS1_21CollectiveEpilogueFwdINS6_IJS8_SA_S9_EEENS6_IJNS7_ILi1EEESI_SI_EEESC_SE_Li256ELb1ELb1ELb0ELb0EEENS1_19SingleTileSchedulerILb1ELb0ELb1ELi128EEEEEEEEEvNT_6ParamsE)
        /*00bc*/ 	.word	0x00000000


	//----- nvinfo : EIATTR_REGCOUNT
	.align		4
.L_42:
        /*00c0*/ 	.byte	0x04, 0x2f
        /*00c2*/ 	.short	(.L_44 - .L_43)
	.align		4
.L_43:
        /*00c4*/ 	.word	index@(_ZN7cutlass13device_kernelIN5flash19enable_sm80_to_sm89INS1_16FlashAttnFwdSm80INS1_25CollectiveMainloopFwdSm80ILi8ELi1ELb0EN4cute5tupleIJNS5_1CILi128EEENS7_ILi96EEENS7_ILi256EEEEEELi256ENS_10bfloat16_tEfNS_4arch4Sm80ELb0ELb0ELb1ELb0ELb1ELb0ELb1ELb0EEENS1_21CollectiveEpilogueFwdINS6_IJS8_SA_S9_EEENS6_IJNS7_ILi1EEESI_SI_EEESC_SE_Li256ELb0ELb1ELb0ELb0EEENS1_19SingleTileSchedulerILb0ELb0ELb1ELi128EEEEEEEEEvNT_6ParamsE)
        /*00c8*/ 	.word	0x00000004


	//----- nvinfo : EIATTR_FRAME_SIZE
	.align		4
.L_44:
        /*00cc*/ 	.byte	0x04, 0x11
        /*00ce*/ 	.short	(.L_46 - .L_45)
	.align		4
.L_45:
        /*00d0*/ 	.word	index@(_ZN7cutlass13device_kernelIN5flash19enable_sm80_to_sm89INS1_16FlashAttnFwdSm80INS1_25CollectiveMainloopFwdSm80ILi8ELi1ELb0EN4cute5tupleIJNS5_1CILi128EEENS7_ILi96EEENS7_ILi256EEEEEELi256ENS_10bfloat16_tEfNS_4arch4Sm80ELb0ELb0ELb1ELb0ELb1ELb0ELb1ELb0EEENS1_21CollectiveEpilogueFwdINS6_IJS8_SA_S9_EEENS6_IJNS7_ILi1EEESI_SI_EEESC_SE_Li256ELb0ELb1ELb0ELb0EEENS1_19SingleTileSchedulerILb0ELb0ELb1ELi128EEEEEEEEEvNT_6ParamsE)
        /*00d4*/ 	.word	0x00000000


	//----- nvinfo : EIATTR_REGCOUNT
	.align		4
.L_46:
        /*00d8*/ 	.byte	0x04, 0x2f
        /*00da*/ 	.short	(.L_48 - .L_47)
	.align		4
.L_47:
        /*00dc*/ 	.word	index@(_ZN7cutlass13device_kernelIN5flash19enable_sm80_to_sm89INS1_16FlashAttnFwdSm80INS1_25CollectiveMainloopFwdSm80ILi8ELi1ELb0EN4cute5tupleIJNS5_1CILi128EEENS7_ILi32EEENS7_ILi256EEEEEELi256ENS_10bfloat16_tEfNS_4arch4Sm80ELb1ELb0ELb1ELb1ELb1ELb1ELb1ELb0EEENS1_21CollectiveEpilogueFwdINS6_IJS8_SA_S9_EEENS6_IJNS7_ILi1EEESI_SI_EEESC_SE_Li256ELb1ELb1ELb0ELb0EEENS1_19SingleTileSchedulerILb1ELb0ELb1ELi128EEEEEEEEEvNT_6ParamsE)
        /*00e0*/ 	.word	0x00000004


	//----- nvinfo : EIATTR_FRAME_SIZE
	.align		4
.L_48:
        /*00e4*/ 	.byte	0x04, 0x11
        /*00e6*/ 	.short	(.L_50 - .L_49)
	.align		4
.L_49:
        /*00e8*/ 	.word	index@(_ZN7cutlass13device_kernelIN5flash19enable_sm80_to_sm89INS1_16FlashAttnFwdSm80INS1_25CollectiveMainloopFwdSm80ILi8ELi1ELb0EN4cute5tupleIJNS5_1CILi128EEENS7_ILi32EEENS7_ILi256EEEEEELi256ENS_10bfloat16_tEfNS_4arch4Sm80ELb1ELb0ELb1ELb1ELb1ELb1ELb1ELb0EEENS1_21CollectiveEpilogueFwdINS6_IJS8_SA_S9_EEENS6_IJNS7_ILi1EEESI_SI_EEESC_SE_Li256ELb1ELb1ELb0ELb0EEENS1_19SingleTileSchedulerILb1ELb0ELb1ELi128EEEEEEEEEvNT_6ParamsE)
        /*00ec*/ 	.word	0x00000000


	//----- nvinfo : EIATTR_REGCOUNT
	.align		4
.L_50:
        /*00f0*/ 	.byte	0x04, 0x2f
        /*00f2*/ 	.short	(.L_52 - .L_51)
	.align		4
.L_51:
        /*00f4*/ 	.word	index@(_ZN7cutlass13device_kernelIN5flash19enable_sm80_to_sm89INS1_16FlashAttnFwdSm80INS1_25CollectiveMainloopFwdSm80ILi8ELi1ELb1EN4cute5tupleIJNS5_1CILi128EEENS7_ILi64EEENS7_ILi256EEEEEELi256ENS_10bfloat16_tEfNS_4arch4Sm80ELb1ELb0ELb1ELb1ELb1ELb0ELb1ELb0EEENS1_21CollectiveEpilogueFwdINS6_IJS8_SA_S9_EEENS6_IJNS7_ILi1EEESI_SI_EEESC_SE_Li256ELb1ELb1ELb0ELb0EEENS1_19SingleTileSchedulerILb1ELb0ELb1ELi128EEEEEEEEEvNT_6ParamsE)
        /*00f8*/ 	.word	0x00000004


	//----- nvinfo : EIATTR_FRAME_SIZE
	.align		4
.L_52:
        /*00fc*/ 	.byte	0x04, 0x11
        /*00fe*/ 	.short	(.L_54 - .L_53)
	.align		4
.L_53:
        /*0100*/ 	.word	index@(_ZN7cutlass13device_kernelIN5flash19enable_sm80_to_sm89INS1_16FlashAttnFwdSm80INS1_25CollectiveMainloopFwdSm80ILi8ELi1ELb1EN4cute5tupleIJNS5_1CILi128EEENS7_ILi64EEENS7_ILi256EEEEEELi256ENS_10bfloat16_tEfNS_4arch4Sm80ELb1ELb0ELb1ELb1ELb1ELb0ELb1ELb0EEENS1_21CollectiveEpilogueFwdINS6_IJS8_SA_S9_EEENS6_IJNS7_ILi1EEESI_SI_EEESC_SE_Li256ELb1ELb1ELb0ELb0EEENS1_19SingleTileSchedulerILb1ELb0ELb1ELi128EEEEEEEEEvNT_6ParamsE)
        /*0104*/ 	.word	0x00000000


	//----- nvinfo : EIATTR_REGCOUNT
	.align		4
.L_54:
        /*0108*/ 	.byte	0x04, 0x2f
        /*010a*/ 	.short	(.L_56 - .L_55)
	.align		4
.L_55:
        /*010c*/ 	.word	index@(_ZN7cutlass13device_kernelIN5flash19enable_sm80_to_sm89INS1_16FlashAttnFwdSm80INS1_25CollectiveMainloopFwdSm80ILi8ELi1ELb1EN4cute5tupleIJNS5_1CILi128EEENS7_ILi64EEENS7_ILi256EEEEEELi256ENS_10bfloat16_tEfNS_4arch4Sm80ELb1ELb0ELb1ELb0ELb1ELb0ELb1ELb0EEENS1_21CollectiveEpilogueFwdINS6_IJS8_SA_S9_EEENS6_IJNS7_ILi1EEESI_SI_EEESC_SE_Li256ELb0ELb1ELb0ELb0EEENS1_30DynamicPersistentTileSchedulerILi256ELi256ELb0ELb1ELb0EEEEEEEEEvNT_6ParamsE)
        /*0110*/ 	.word	0x00000004


	//----- nvinfo : EIATTR_FRAME_SIZE
	.align		4
.L_56:
        /*0114*/ 	.byte	0x04, 0x11
        /*0116*/ 	.short	(.L_58 - .L_57)
	.align		4
.L_57:
        /*0118*/ 	.word	index@(_ZN7cutlass13device_kernelIN5flash19enable_sm80_to_sm89INS1_16FlashAttnFwdSm80INS1_25CollectiveMainloopFwdSm80ILi8ELi1ELb1EN4cute5tupleIJNS5_1CILi128EEENS7_ILi64EEENS7_ILi256EEEEEELi256ENS_10bfloat16_tEfNS_4arch4Sm80ELb1ELb0ELb1ELb0ELb1ELb0ELb1ELb0EEENS1_21CollectiveEpilogueFwdINS6_IJS8_SA_S9_EEENS6_IJNS7_ILi1EEESI_SI_EEESC_SE_Li256ELb0ELb1ELb0ELb0EEENS1_30DynamicPersistentTileSchedulerILi256ELi256ELb0ELb1ELb0EEEEEEEEEvNT_6ParamsE)
        /*011c*/ 	.word	0x00000000


	//----- nvinfo : EIATTR_REGCOUNT
	.align		4
.L_58:
        /*0120*/ 	.byte	0x04, 0x2f
        /*0122*/ 	.short	(.L_60 - .L_59)
	.align		4
.L_59:
        /*0124*/ 	.word	index@(_ZN7cutlass13device_kernelIN5flash19enable_sm80_to_sm89INS1_16FlashAttnFwdSm80INS1_25CollectiveMainloopFwdSm80ILi8ELi1ELb0EN4cute5tupleIJNS5_1CILi128EEENS7_ILi32EEENS7_ILi256EEEEEELi256ENS_10bfloat16_tEfNS_4arch4Sm80ELb0ELb1ELb1ELb1ELb1ELb1ELb1ELb0EEENS1_21CollectiveEpilogueFwdINS6_IJS8_SA_S9_EEENS6_IJNS7_ILi1EEESI_SI_EEESC_SE_Li256ELb1ELb1ELb0ELb0EEENS1_19SingleTileSchedulerILb1ELb0ELb1ELi128EEEEEEEEEvNT_6ParamsE)
        /*0128*/ 	.word	0x00000004


	//----- nvinfo : EIATTR_FRAME_SIZE
	.align		4
.L_60:
        /*012c*/ 	.byte	0x04, 0x11
        /*012e*/ 	.short	(.L_62 - .L_61)
	.align		4
.L_61:
        /*0130*/ 	.word	index@(_ZN7cutlass13device_kernelIN5flash19enable_sm80_to_sm89INS1_16FlashAttnFwdSm80INS1_25CollectiveMainloopFwdSm80ILi8ELi1ELb0EN4cute5tupleIJNS5_1CILi128EEENS7_ILi32EEENS7_ILi256EEEEEELi256ENS_10bfloat16_tEfNS_4arch4Sm80ELb0ELb1ELb1ELb1ELb1ELb1ELb1ELb0EEENS1_21CollectiveEpilogueFwdINS6_IJS8_SA_S9_EEENS6_IJNS7_ILi1EEESI_SI_EEESC_SE_Li256ELb1ELb1ELb0ELb0EEENS1_19SingleTileSchedulerILb1ELb0ELb1ELi128EEEEEEEEEvNT_6ParamsE)
        /*0134*/ 	.word	0x00000000


	//----- nvinfo : EIATTR_REGCOUNT
	.align		4
.L_62:
        /*0138*/ 	.byte	0x04, 0x2f
        /*013a*/ 	.short	(.L_64 - .L_63)
	.align		4
.L_63:
        /*013c*/ 	.word	index@(_ZN7cutlass13device_kernelIN5flash19enable_sm80_to_sm89INS1_16FlashAttnFwdSm80INS1_25CollectiveMainloopFwdSm80ILi8ELi1ELb1EN4cute5tupleIJNS5_1CILi128EEENS7_ILi48EEENS7_ILi256EEEEEELi256ENS_10bfloat16_tEfNS_4arch4Sm80ELb0ELb1ELb1ELb1ELb1ELb0ELb1ELb0EEENS1_21CollectiveEpilogueFwdINS6_IJS8_SA_S9_EEENS6_IJNS7_ILi1EEESI_SI_EEESC_SE_Li256ELb1ELb1ELb0ELb0EEENS1_19SingleTileSchedulerILb1ELb0ELb1ELi128EEEEEEEEEvNT_6ParamsE)
        /*0140*/ 	.word	0x00000004


	//----- nvinfo : EIATTR_FRAME_SIZE
	.align		4
.L_64:
        /*0144*/ 	.byte	0x04, 0x11
        /*0146*/ 	.short	(.L_66 - .L_65)
	.align		4
.L_65:
        /*0148*/ 	.word	index@(_ZN7cutlass13device_kernelIN5flash19enable_sm80_to_sm89INS1_16FlashAttnFwdSm80INS1_25CollectiveMainloopFwdSm80ILi8ELi1ELb1EN4cute5tupleIJNS5_1CILi128EEENS7_ILi48EEENS7_ILi256EEEEEELi256ENS_10bfloat16_tEfNS_4arch4Sm80ELb0ELb1ELb1ELb1ELb1ELb0ELb1ELb0EEENS1_21CollectiveEpilogueFwdINS6_IJS8_SA_S9_EEENS6_IJNS7_ILi1EEESI_SI_EEESC_SE_Li256ELb1ELb1ELb0ELb0EEENS1_19SingleTileSchedulerILb1ELb0ELb1ELi128EEEEEEEEEvNT_6ParamsE)
        /*014c*/ 	.word	0x00000000


	//----- nvinfo : EIATTR_REGCOUNT
	.align		4
.L_66:
        /*0150*/ 	.byte	0x04, 0x2f
        /*0152*/ 	.short	(.L_68 - .L_67)
	.align		4
.L_67:
        /*0154*/ 	.word	index@(_ZN7cutlass13device_kernelIN5flash19enable_sm80_to_sm89INS1_16FlashAttnFwdSm80INS1_25CollectiveMainloopFwdSm80ILi8ELi1ELb1EN4cute5tupleIJNS5_1CILi128EEENS7_ILi48EEENS7_ILi256EEEEEELi256ENS_10bfloat16_tEfNS_4arch4Sm80ELb0ELb1ELb1ELb0ELb1ELb0ELb1ELb0EEENS1_21CollectiveEpilogueFwdINS6_IJS8_SA_S9_EEENS6_IJNS7_ILi1EEESI_SI_EEESC_SE_Li256ELb0ELb1ELb0ELb0EEENS1_19SingleTileSchedulerILb0ELb0ELb1ELi128EEEEEEEEEvNT_6ParamsE)
        /*0158*/ 	.word	0x00000004


	//----- nvinfo : EIATTR_FRAME_SIZE
	.align		4
.L_68:
        /*015c*/ 	.byte	0x04, 0x11
        /*015e*/ 	.short	(.L_70 - .L_69)
	.align		4
.L_69:
        /*0160*/ 	.word	index@(_ZN7cutlass13device_kernelIN5flash19enable_sm80_to_sm89INS1_16FlashAttnFwdSm80INS1_25CollectiveMainloopFwdSm80ILi8ELi1ELb1EN4cute5tupleIJNS5_1CILi128EEENS7_ILi48EEENS7_ILi256EEEEEELi256ENS_10bfloat16_tEfNS_4arch4Sm80ELb0ELb1ELb1ELb0ELb1ELb0ELb1ELb0EEENS1_21CollectiveEpilogueFwdINS6_IJS8_SA_S9_EEENS6_IJNS7_ILi1EEESI_SI_EEESC_SE_Li256ELb0ELb1ELb0ELb0EEENS1_19SingleTileSchedulerILb0ELb0ELb1ELi128EEEEEEEEEvNT_6ParamsE)
        /*0164*/ 	.word	0x00000000


	//----- nvinfo : EIATTR_REGCOUNT
	.align		4
.L_70:
        /*0168*/ 	.byte	0x04, 0x2f
        /*016a*/ 	.short	(.L_72 - .L_71)
	.align		4
.L_71:
        /*016c*/ 	.word	index@(_ZN7cutlass13device_kernelIN5flash19enable_sm80_to_sm89INS1_16FlashAttnFwdSm80INS1_25CollectiveMainloopFwdSm80ILi8ELi1ELb0EN4cute5tupleIJNS5_1CILi128EEENS7_ILi32EEENS7_ILi256EEEEEELi256ENS_10bfloat16_tEfNS_4arch4Sm80ELb0ELb0ELb1ELb1ELb1ELb1ELb1ELb0EEENS1_21CollectiveEpilogueFwdINS6_IJS8_SA_S9_EEENS6_IJNS7_ILi1EEESI_SI_EEESC_SE_Li256ELb1ELb1ELb0ELb0EEENS1_19SingleTileSchedulerILb1ELb0ELb1ELi128EEEEEEEEEvNT_6ParamsE)
        /*0170*/ 	.word	0x00000004


	//----- nvinfo : EIATTR_FRAME_SIZE
	.align		4
.L_72:
        /*0174*/ 	.byte	0x04, 0x11
        /*0176*/ 	.short	(.L_74 - .L_73)
	.align		4
.L_73:
        /*0178*/ 	.word	index@(_ZN7cutlass13device_kernelIN5flash19enable_sm80_to_sm89INS1_16FlashAttnFwdSm80INS1_25CollectiveMainloopFwdSm80ILi8ELi1ELb0EN4cute5tupleIJNS5_1CILi128EEENS7_ILi32EEENS7_ILi256EEEEEELi256ENS_10bfloat16_tEfNS_4arch4Sm80ELb0ELb0ELb1ELb1ELb1ELb1ELb1ELb0EEENS1_21CollectiveEpilogueFwdINS6_IJS8_SA_S9_EEENS6_IJNS7_ILi1EEESI_SI_EEESC_SE_Li256ELb1ELb1ELb0ELb0EEENS1_19SingleTileSchedulerILb1ELb0ELb1ELi128EEEEEEEEEvNT_6ParamsE)
        /*017c*/ 	.word	0x00000000


	//----- nvinfo : EIATTR_REGCOUNT
	.align		4
.L_74:
        /*0180*/ 	.byte	0x04, 0x2f
        /*0182*/ 	.short	(.L_76 - .L_75)
	.align		4
.L_75:
        /*0184*/ 	.word	index@(_ZN7cutlass13device_kernelIN5flash19enable_sm80_to_sm89INS1_16FlashAttnFwdSm80INS1_25CollectiveMainloopFwdSm80ILi8ELi1ELb1EN4cute5tupleIJNS5_1CILi128EEENS7_ILi64EEENS7_ILi256EEEEEELi256ENS_10bfloat16_tEfNS_4arch4Sm80ELb0ELb0ELb1ELb1ELb1ELb0ELb1ELb0EEENS1_21CollectiveEpilogueFwdINS6_IJS8_SA_S9_EEENS6_IJNS7_ILi1EEESI_SI_EEESC_SE_Li256ELb1ELb1ELb0ELb0EEENS1_19SingleTileSchedulerILb1ELb0ELb1ELi128EEEEEEEEEvNT_6ParamsE)
        /*0188*/ 	.word	0x00000004


	//----- nvinfo : EIATTR_FRAME_SIZE
	.align		4
.L_76:
        /*018c*/ 	.byte	0x04, 0x11
        /*018e*/ 	.short	(.L_78 - .L_77)
	.align		4
.L_77:
        /*0190*/ 	.word	index@(_ZN7cutlass13device_kernelIN5flash19enable_sm80_to_sm89INS1_16FlashAttnFwdSm80INS1_25CollectiveMainloopFwdSm80ILi8ELi1ELb1EN4cute5tupleIJNS5_1CILi128EEENS7_ILi64EEENS7_ILi256EEEEEELi256ENS_10bfloat16_tEfNS_4arch4Sm80ELb0ELb0ELb1ELb1ELb1ELb0ELb1ELb0EEENS1_21CollectiveEpilogueFwdINS6_IJS8_SA_S9_EEENS6_IJNS7_ILi1EEESI_SI_EEESC_SE_Li256ELb1ELb1ELb0ELb0EEENS1_19SingleTileSchedulerILb1ELb0ELb1ELi128EEEEEEEEEvNT_6ParamsE)
        /*0194*/ 	.word	0x00000000


	//----- nvinfo : EIATTR_REGCOUNT
	.align		4
.L_78:
        /*0198*/ 	.byte	0x04, 0x2f
        /*019a*/ 	.short	(.L_80 - .L_79)
	.align		4
.L_79:
        /*019c*/ 	.word	index@(_ZN7cutlass13device_kernelIN5flash19enable_sm80_to_sm89INS1_16FlashAttnFwdSm80INS1_25CollectiveMainloopFwdSm80ILi8ELi1ELb1EN4cute5tupleIJNS5_1CILi128EEENS7_ILi64EEENS7_ILi256EEEEEELi256ENS_10bfloat16_tEfNS_4arch4Sm80ELb0ELb0ELb1ELb0ELb1ELb0ELb1ELb0EEENS1_21CollectiveEpilogueFwdINS6_IJS8_SA_S9_EEENS6_IJNS7_ILi1EEESI_SI_EEESC_SE_Li256ELb0ELb1ELb0ELb0EEENS1_19SingleTileSchedulerILb0ELb0ELb1ELi128EEEEEEEEEvNT_6ParamsE)
        /*01a0*/ 	.word	0x00000004


	//----- nvinfo : EIATTR_FRAME_SIZE
	.align		4
.L_80:
        /*01a4*/ 	.byte	0x04, 0x11
        /*01a6*/ 	.short	(.L_82 - .L_81)
	.align		4
.L_81:
        /*01a8*/ 	.word	index@(_ZN7cutlass13device_kernelIN5flash19enable_sm80_to_sm89INS1_16FlashAttnFwdSm80INS1_25CollectiveMainloopFwdSm80ILi8ELi1ELb1EN4cute5tupleIJNS5_1CILi128EEENS7_ILi64EEENS7_ILi256EEEEEELi256ENS_10bfloat16_tEfNS_4arch4Sm80ELb0ELb0ELb1ELb0ELb1ELb0ELb1ELb0EEENS1_21CollectiveEpilogueFwdINS6_IJS8_SA_S9_EEENS6_IJNS7_ILi1EEESI_SI_EEESC_SE_Li256ELb0ELb1ELb0ELb0EEENS1_19SingleTileSchedulerILb0ELb0ELb1ELi128EEEEEEEEEvNT_6ParamsE)
        /*01ac*/ 	.word	0x00000000


	//----- nvinfo : EIATTR_MIN_STACK_SIZE
	.align		4
.L_82:
        /*01b0*/ 	.byte	0x04, 0x12
        /*01b2*/ 	.short	(.L_84 - .L_83)
	.align		4
.L_83:
        /*01b4*/ 	.word	index@(_ZN7cutlass13device_kernelIN5flash19enable_sm80_to_sm89INS1_16FlashAttnFwdSm80INS1_25CollectiveMainloopFwdSm80ILi8ELi1ELb1EN4cute5tupleIJNS5_1CILi128EEENS7_ILi64EEENS7_ILi256EEEEEELi256ENS_10bfloat16_tEfNS_4arch4Sm80ELb0ELb0ELb1ELb0ELb1ELb0ELb1ELb0EEENS1_21CollectiveEpilogueFwdINS6_IJS8_SA_S9_EEENS6_IJNS7_ILi1EEESI_SI_EEESC_SE_Li256ELb0ELb1ELb0ELb0EEENS1_19SingleTileSchedulerILb0ELb0ELb1ELi128EEEEEEEEEvNT_6ParamsE)
        /*01b8*/ 	.word	0x00000000


	//----- nvinfo : EIATTR_MIN_STACK_SIZE
	.align		4
.L_84:
        /*01bc*/ 	.byte	0x04, 0x12
        /*01be*/ 	.short	(.L_86 - .L_85)
	.align		4
.L_85:
        /*01c0*/ 	.word	index@(_ZN7cutlass13device_kernelIN5flash19enable_sm80_to_sm89INS1_16FlashAttnFwdSm80INS1_25CollectiveMainloopFwdSm80ILi8ELi1ELb1EN4cute5tupleIJNS5_1CILi128EEENS7_ILi64EEENS7_ILi256EEEEEELi256ENS_10bfloat16_tEfNS_4arch4Sm80ELb0ELb0ELb1ELb1ELb1ELb0ELb1ELb0EEENS1_21CollectiveEpilogueFwdINS6_IJS8_SA_S9_EEENS6_IJNS7_ILi1EEESI_SI_EEESC_SE_Li256ELb1ELb1ELb0ELb0EEENS1_19SingleTileSchedulerILb1ELb0ELb1ELi128EEEEEEEEEvNT_6ParamsE)
        /*01c4*/ 	.word	0x00000000


	//----- nvinfo : EIATTR_MIN_STACK_SIZE
	.align		4
.L_86:
        /*01c8*/ 	.byte	0x04, 0x12
        /*01ca*/ 	.short	(.L_88 - .L_87)
	.align		4
.L_87:
        /*01cc*/ 	.word	index@(_ZN7cutlass13device_kernelIN5flash19enable_sm80_to_sm89INS1_16FlashAttnFwdSm80INS1_25CollectiveMainloopFwdSm80ILi8ELi1ELb0EN4cute5tupleIJNS5_1CILi128EEENS7_ILi32EEENS7_ILi256EEEEEELi256ENS_10bfloat16_tEfNS_4arch4Sm80ELb0ELb0ELb1ELb1ELb1ELb1ELb1ELb0EEENS1_21CollectiveEpilogueFwdINS6_IJS8_SA_S9_EEENS6_IJNS7_ILi1EEESI_SI_EEESC_SE_Li256ELb1ELb1ELb0ELb0EEENS1_19SingleTileSchedulerILb1ELb0ELb1ELi128EEEEEEEEEvNT_6ParamsE)
        /*01d0*/ 	.word	0x00000000


	//----- nvinfo : EIATTR_MIN_STACK_SIZE
	.align		4
.L_88:
        /*01d4*/ 	.byte	0x04, 0x12
        /*01d6*/ 	.short	(.L_90 - .L_89)
	.align		4
.L_89:
        /*01d8*/ 	.word	index@(_ZN7cutlass13device_kernelIN5flash19enable_sm80_to_sm89INS1_16FlashAttnFwdSm80INS1_25CollectiveMainloopFwdSm80ILi8ELi1ELb1EN4cute5tupleIJNS5_1CILi128EEENS7_ILi48EEENS7_ILi256EEEEEELi256ENS_10bfloat16_tEfNS_4arch4Sm80ELb0ELb1ELb1ELb0ELb1ELb0ELb1ELb0EEENS1_21CollectiveEpilogueFwdINS6_IJS8_SA_S9_EEENS6_IJNS7_ILi1EEESI_SI_EEESC_SE_Li256ELb0ELb1ELb0ELb0EEENS1_19SingleTileSchedulerILb0ELb0ELb1ELi128EEEEEEEEEvNT_6ParamsE)
        /*01dc*/ 	.word	0x00000000


	//----- nvinfo : EIATTR_MIN_STACK_SIZE
	.align		4
.L_90:
        /*01e0*/ 	.byte	0x04, 0x12
        /*01e2*/ 	.short	(.L_92 - .L_91)
	.align		4
.L_91:
        /*01e4*/ 	.word	index@(_ZN7cutlass13device_kernelIN5flash19enable_sm80_to_sm89INS1_16FlashAttnFwdSm80INS1_25CollectiveMainloopFwdSm80ILi8ELi1ELb1EN4cute5tupleIJNS5_1CILi128EEENS7_ILi48EEENS7_ILi256EEEEEELi256ENS_10bfloat16_tEfNS_4arch4Sm80ELb0ELb1ELb1ELb1ELb1ELb0ELb1ELb0EEENS1_21CollectiveEpilogueFwdINS6_IJS8_SA_S9_EEENS6_IJNS7_ILi1EEESI_SI_EEESC_SE_Li256ELb1ELb1ELb0ELb0EEENS1_19SingleTileSchedulerILb1ELb0ELb1ELi128EEEEEEEEEvNT_6ParamsE)
        /*01e8*/ 	.word	0x00000000


	//----- nvinfo : EIATTR_MIN_STACK_SIZE
	.align		4
.L_92:
        /*01ec*/ 	.byte	0x04, 0x12
        /*01ee*/ 	.short	(.L_94 - .L_93)
	.align		4
.L_93:
        /*01f0*/ 	.word	index@(_ZN7cutlass13device_kernelIN5flash19enable_sm80_to_sm89INS1_16FlashAttnFwdSm80INS1_25CollectiveMainloopFwdSm80ILi8ELi1ELb0EN4cute5tupleIJNS5_1CILi128EEENS7_ILi32EEENS7_ILi256EEEEEELi256ENS_10bfloat16_tEfNS_4arch4Sm80ELb0ELb1ELb1ELb1ELb1ELb1ELb1ELb0EEENS1_21CollectiveEpilogueFwdINS6_IJS8_SA_S9_EEENS6_IJNS7_ILi1EEESI_SI_EEESC_SE_Li256ELb1ELb1ELb0ELb0EEENS1_19SingleTileSchedulerILb1ELb0ELb1ELi128EEEEEEEEEvNT_6ParamsE)
        /*01f4*/ 	.word	0x00000000


	//----- nvinfo : EIATTR_MIN_STACK_SIZE
	.align		4
.L_94:
        /*01f8*/ 	.byte	0x04, 0x12
        /*01fa*/ 	.short	(.L_96 - .L_95)
	.align		4
.L_95:
        /*01fc*/ 	.word	index@(_ZN7cutlass13device_kernelIN5flash19enable_sm80_to_sm89INS1_16FlashAttnFwdSm80INS1_25CollectiveMainloopFwdSm80ILi8ELi1ELb1EN4cute5tupleIJNS5_1CILi128EEENS7_ILi64EEENS7_ILi256EEEEEELi256ENS_10bfloat16_tEfNS_4arch4Sm80ELb1ELb0ELb1ELb0ELb1ELb0ELb1ELb0EEENS1_21CollectiveEpilogueFwdINS6_IJS8_SA_S9_EEENS6_IJNS7_ILi1EEESI_SI_EEESC_SE_Li256ELb0ELb1ELb0ELb0EEENS1_30DynamicPersistentTileSchedulerILi256ELi256ELb0ELb1ELb0EEEEEEEEEvNT_6ParamsE)
        /*0200*/ 	.word	0x00000000


	//----- nvinfo : EIATTR_MIN_STACK_SIZE
	.align		4
.L_96:
        /*0204*/ 	.byte	0x04, 0x12
        /*0206*/ 	.short	(.L_98 - .L_97)
	.align		4
.L_97:
        /*0208*/ 	.word	index@(_ZN7cutlass13device_kernelIN5flash19enable_sm80_to_sm89INS1_16FlashAttnFwdSm80INS1_25CollectiveMainloopFwdSm80ILi8ELi1ELb1EN4cute5tupleIJNS5_1CILi128EEENS7_ILi64EEENS7_ILi256EEEEEELi256ENS_10bfloat16_tEfNS_4arch4Sm80ELb1ELb0ELb1ELb1ELb1ELb0ELb1ELb0EEENS1_21CollectiveEpilogueFwdINS6_IJS8_SA_S9_EEENS6_IJNS7_ILi1EEESI_SI_EEESC_SE_Li256ELb1ELb1ELb0ELb0EEENS1_19SingleTileSchedulerILb1ELb0ELb1ELi128EEEEEEEEEvNT_6ParamsE)
        /*020c*/ 	.word	0x00000000


	//----- nvinfo : EIATTR_MIN_STACK_SIZE
	.align		4
.L_98:
        /*0210*/ 	.byte	0x04, 0x12
        /*0212*/ 	.short	(.L_100 - .L_99)
	.align		4
.L_99:
        /*0214*/ 	.word	index@(_ZN7cutlass13device_kernelIN5flash19enable_sm80_to_sm89INS1_16FlashAttnFwdSm80INS1_25CollectiveMainloopFwdSm80ILi8ELi1ELb0EN4cute5tupleIJNS5_1CILi128EEENS7_ILi32EEENS7_ILi256EEEEEELi256ENS_10bfloat16_tEfNS_4arch4Sm80ELb1ELb0ELb1ELb1ELb1ELb1ELb1ELb0EEENS1_21CollectiveEpilogueFwdINS6_IJS8_SA_S9_EEENS6_IJNS7_ILi1EEESI_SI_EEESC_SE_Li256ELb1ELb1ELb0ELb0EEENS1_19SingleTileSchedulerILb1ELb0ELb1ELi128EEEEEEEEEvNT_6ParamsE)
        /*0218*/ 	.word	0x00000000


	//----- nvinfo : EIATTR_MIN_STACK_SIZE
	.align		4
.L_100:
        /*021c*/ 	.byte	0x04, 0x12
        /*021e*/ 	.short	(.L_102 - .L_101)
	.align		4
.L_101:
        /*0220*/ 	.word	index@(_ZN7cutlass13device_kernelIN5flash19enable_sm80_to_sm89INS1_16FlashAttnFwdSm80INS1_25CollectiveMainloopFwdSm80ILi8ELi1ELb0EN4cute5tupleIJNS5_1CILi128EEENS7_ILi96EEENS7_ILi256EEEEEELi256ENS_10bfloat16_tEfNS_4arch4Sm80ELb0ELb0ELb1ELb0ELb1ELb0ELb1ELb0EEENS1_21CollectiveEpilogueFwdINS6_IJS8_SA_S9_EEENS6_IJNS7_ILi1EEESI_SI_EEESC_SE_Li256ELb0ELb1ELb0ELb0EEENS1_19SingleTileSchedulerILb0ELb0ELb1ELi128EEEEEEEEEvNT_6ParamsE)
        /*0224*/ 	.word	0x00000000


	//----- nvinfo : EIATTR_MIN_STACK_SIZE
	.align		4
.L_102:
        /*0228*/ 	.byte	0x04, 0x12
        /*022a*/ 	.short	(.L_104 - .L_103)
	.align		4
.L_103:
        /*022c*/ 	.word	index@(_ZN7cutlass13device_kernelIN5flash19enable_sm80_to_sm89INS1_16FlashAttnFwdSm80INS1_25CollectiveMainloopFwdSm80ILi8ELi1ELb0EN4cute5tupleIJNS5_1CILi128EEENS7_ILi96EEENS7_ILi256EEEEEELi256ENS_10bfloat16_tEfNS_4arch4Sm80ELb0ELb0ELb1ELb1ELb1ELb0ELb1ELb0EEENS1_21CollectiveEpilogueFwdINS6_IJS8_SA_S9_EEENS6_IJNS7_ILi1EEESI_SI_EEESC_SE_Li256ELb1ELb1ELb0ELb0EEENS1_19SingleTileSchedulerILb1ELb0ELb1ELi128EEEEEEEEEvNT_6ParamsE)
        /*0230*/ 	.word	0x00000000


	//----- nvinfo : EIATTR_MIN_STACK_SIZE
	.align		4
.L_104:
        /*0234*/ 	.byte	0x04, 0x12
        /*0236*/ 	.short	(.L_106 - .L_105)
	.align		4
.L_105:
        /*0238*/ 	.word	index@(_ZN7cutlass13device_kernelIN5flash19enable_sm80_to_sm89INS1_16FlashAttnFwdSm80INS1_25CollectiveMainloopFwdSm80ILi8ELi1ELb0EN4cute5tupleIJNS5_1CILi128EEENS7_ILi48EEENS7_ILi256EEEEEELi256ENS_10bfloat16_tEfNS_4arch4Sm80ELb0ELb0ELb1ELb1ELb1ELb1ELb1ELb0EEENS1_21CollectiveEpilogueFwdINS6_IJS8_SA_S9_EEENS6_IJNS7_ILi1EEESI_SI_EEESC_SE_Li256ELb1ELb1ELb0ELb0EEENS1_19SingleTileSchedulerILb1ELb0ELb1ELi128EEEEEEEEEvNT_6ParamsE)
        /*023c*/ 	.word	0x00000000


	//----- nvinfo : EIATTR_MIN_STACK_SIZE
	.align		4
.L_106:
        /*0240*/ 	.byte	0x04, 0x12
        /*0242*/ 	.short	(.L_108 - .L_107)
	.align		4
.L_107:
        /*0244*/ 	.word	index@(_ZN7cutlass13device_kernelIN5flash19enable_sm80_to_sm89INS1_16FlashAttnFwdSm80INS1_25CollectiveMainloopFwdSm80ILi8ELi1ELb0EN4cute5tupleIJNS5_1CILi128EEENS7_ILi64EEENS7_ILi256EEEEEELi256ENS_10bfloat16_tEfNS_4arch4Sm80ELb0ELb1ELb1ELb0ELb1ELb0ELb1ELb0EEENS1_21CollectiveEpilogueFwdINS6_IJS8_SA_S9_EEENS6_IJNS7_ILi1EEESI_SI_EEESC_SE_Li256ELb0ELb1ELb0ELb0EEENS1_19SingleTileSchedulerILb0ELb0ELb1ELi128EEEEEEEEEvNT_6ParamsE)
        /*0248*/ 	.word	0x00000000


	//----- nvinfo : EIATTR_MIN_STACK_SIZE
	.align		4
.L_108:
        /*024c*/ 	.byte	0x04, 0x12
        /*024e*/ 	.short	(.L_110 - .L_109)
	.align		4
.L_109:
        /*0250*/ 	.word	index@(_ZN7cutlass13device_kernelIN5flash19enable_sm80_to_sm89INS1_16FlashAttnFwdSm80INS1_25CollectiveMainloopFwdSm80ILi8ELi1ELb0EN4cute5tupleIJNS5_1CILi128EEENS7_ILi64EEENS7_ILi256EEEEEELi256ENS_10bfloat16_tEfNS_4arch4Sm80ELb0ELb1ELb1ELb1ELb1ELb0ELb1ELb0EEENS1_21CollectiveEpilogueFwdINS6_IJS8_SA_S9_EEENS6_IJNS7_ILi1EEESI_SI_EEESC_SE_Li256ELb1ELb1ELb0ELb0EEENS1_19SingleTileSchedulerILb1ELb0ELb1ELi128EEEEEEEEEvNT_6ParamsE)
        /*0254*/ 	.word	0x00000000


	//----- nvinfo : EIATTR_MIN_STACK_SIZE
	.align		4
.L_110:
        /*0258*/ 	.byte	0x04, 0x12
        /*025a*/ 	.short	(.L_112 - .L_111)
	.align		4
.L_111:
        /*025c*/ 	.word	index@(_ZN7cutlass13device_kernelIN5flash19enable_sm80_to_sm89INS1_16FlashAttnFwdSm80INS1_25CollectiveMainloopFwdSm80ILi8ELi1ELb0EN4cute5tupleIJNS5_1CILi128EEENS7_ILi48EEENS7_ILi256EEEEEELi256ENS_10bfloat16_tEfNS_4arch4Sm80ELb0ELb1ELb1ELb1ELb1ELb1ELb1ELb0EEENS1_21CollectiveEpilogueFwdINS6_IJS8_SA_S9_EEENS6_IJNS7_ILi1EEESI_SI_EEESC_SE_Li256ELb1ELb1ELb0ELb0EEENS1_19SingleTileSchedulerILb1ELb0ELb1ELi128EEEEEEEEEvNT_6ParamsE)
        /*0260*/ 	.word	0x00000000


	//----- nvinfo : EIATTR_MIN_STACK_SIZE
	.align		4
.L_112:
        /*0264*/ 	.byte	0x04, 0x12
        /*0266*/ 	.short	(.L_114 - .L_113)
	.align		4
.L_113:
        /*0268*/ 	.word	index@(_ZN7cutlass13device_kernelIN5flash19enable_sm80_to_sm89INS1_16FlashAttnFwdSm80INS1_25CollectiveMainloopFwdSm80ILi8ELi1ELb0EN4cute5tupleIJNS5_1CILi128EEENS7_ILi96EEENS7_ILi256EEEEEELi256ENS_10bfloat16_tEfNS_4arch4Sm80ELb1ELb0ELb1ELb0ELb1ELb0ELb1ELb0EEENS1_21CollectiveEpilogueFwdINS6_IJS8_SA_S9_EEENS6_IJNS7_ILi1EEESI_SI_EEESC_SE_Li256ELb0ELb1ELb0ELb0EEENS1_30DynamicPersistentTileSchedulerILi256ELi256ELb0ELb1ELb0EEEEEEEEEvNT_6ParamsE)
        /*026c*/ 	.word	0x00000000


	//----- nvinfo : EIATTR_MIN_STACK_SIZE
	.align		4
.L_114:
        /*0270*/ 	.byte	0x04, 0x12
        /*0272*/ 	.short	(.L_116 - .L_115)
	.align		4
.L_115:
        /*0274*/ 	.word	index@(_ZN7cutlass13device_kernelIN5flash19enable_sm80_to_sm89INS1_16FlashAttnFwdSm80INS1_25CollectiveMainloopFwdSm80ILi8ELi1ELb0EN4cute5tupleIJNS5_1CILi128EEENS7_ILi96EEENS7_ILi256EEEEEELi256ENS_10bfloat16_tEfNS_4arch4Sm80ELb1ELb0ELb1ELb1ELb1ELb0ELb1ELb0EEENS1_21CollectiveEpilogueFwdINS6_IJS8_SA_S9_EEENS6_IJNS7_ILi1EEESI_SI_EEESC_SE_Li256ELb1ELb1ELb0ELb0EEENS1_19SingleTileSchedulerILb1ELb0ELb1ELi128EEEEEEEEEvNT_6ParamsE)
        /*0278*/ 	.word	0x00000000


	//----- nvinfo : EIATTR_MIN_STACK_SIZE
	.align		4
.L_116:
        /*027c*/ 	.byte	0x04, 0x12
        /*027e*/ 	.short	(.L_118 - .L_117)
	.align		4
.L_117:
        /*0280*/ 	.word	index@(_ZN7cutlass13device_kernelIN5flash19enable_sm80_to_sm89INS1_16FlashAttnFwdSm80INS1_25CollectiveMainloopFwdSm80ILi8ELi1ELb0EN4cute5tupleIJNS5_1CILi128EEENS7_ILi48EEENS7_ILi256EEEEEELi256ENS_10bfloat16_tEfNS_4arch4Sm80ELb1ELb0ELb1ELb1ELb1ELb1ELb1ELb0EEENS1_21CollectiveEpilogueFwdINS6_IJS8_SA_S9_EEENS6_IJNS7_ILi1EEESI_SI_EEESC_SE_Li256ELb1ELb1ELb0ELb0EEENS1_19SingleTileSchedulerILb1ELb0ELb1ELi128EEEEEEEEEvNT_6ParamsE)
        /*0284*/ 	.word	0x00000000
.L_118:


//--------------------- .nv.compat                --------------------------
	.section	.nv.compat,"",@"SHT_CUDA_COMPAT_INFO"
	.align	4
        /*0000*/ 	.byte	0x02, 0x09, 0x01, 0x00, 0x02, 0x02, 0x01, 0x00, 0x02, 0x05, 0x05, 0x00, 0x03, 0x07, 0x01, 0x01
        /*0010*/ 	.byte	0x02, 0x03, 0x00, 0x00, 0x02, 0x06, 0x01, 0x00, 0x04, 0x0b, 0x08, 0x00, 0x09, 0x00, 0x00, 0x00
        /*0020*/ 	.byte	0x00, 0x00, 0x00, 0x00


//--------------------- .nv.info._ZN7cutlass13device_kernelIN5flash19enable_sm80_to_sm89INS1_16FlashAttnFwdSm80INS1_25CollectiveMainloopFwdSm80ILi8ELi1ELb1EN4cute5tupleIJNS5_1CILi128EEENS7_ILi64EEENS7_ILi256EEEEEELi256ENS_10bfloat16_tEfNS_4arch4Sm80ELb0ELb0ELb1ELb0ELb1ELb0ELb1ELb0EEENS1_21CollectiveEpilogueFwdINS6_IJS8_SA_S9_EEENS6_IJNS7_ILi1EEESI_SI_EEESC_SE_Li256ELb0ELb1ELb0ELb0EEENS1_19SingleTileSchedulerILb0ELb0ELb1ELi128EEEEEEEEEvNT_6ParamsE --------------------------
	.section	.nv.info._ZN7cutlass13device_kernelIN5flash19enable_sm80_to_sm89INS1_16FlashAttnFwdSm80INS1_25CollectiveMainloopFwdSm80ILi8ELi1ELb1EN4cute5tupleIJNS5_1CILi128EEENS7_ILi64EEENS7_ILi256EEEEEELi256ENS_10bfloat16_tEfNS_4arch4Sm80ELb0ELb0ELb1ELb0ELb1ELb0ELb1ELb0EEENS1_21CollectiveEpilogueFwdINS6_IJS8_SA_S9_EEENS6_IJNS7_ILi1EEESI_SI_EEESC_SE_Li256ELb0ELb1ELb0ELb0EEENS1_19SingleTileSchedulerILb0ELb0ELb1ELi128EEEEEEEEEvNT_6ParamsE,"",@"SHT_CUDA_INFO"
	.sectionflags	@""
	.align	4


	//----- nvinfo : EIATTR_CUDA_API_VERSION
	.align		4
        /*0000*/ 	.byte	0x04, 0x37
        /*0002*/ 	.short	(.L_120 - .L_119)
.L_119:
        /*0004*/ 	.word	0x00000082


	//----- nvinfo : EIATTR_KPARAM_INFO
	.align		4
.L_120:
        /*0008*/ 	.byte	0x04, 0x17
        /*000a*/ 	.short	(.L_122 - .L_121)
.L_121:
        /*000c*/ 	.word	0x00000000
        /*0010*/ 	.short	0x0000
        /*0012*/ 	.short	0x0000
        /*0014*/ 	.byte	0x00, 0xf0, 0x61, 0x10


	//----- nvinfo : EIATTR_SPARSE_MMA_MASK
	.align		4
.L_122:
        /*0018*/ 	.byte	0x03, 0x50
        /*001a*/ 	.short	0x0000


	//----- nvinfo : EIATTR_MAXREG_COUNT
	.align		4
        /*001c*/ 	.byte	0x03, 0x1b
        /*001e*/ 	.short	0x00ff


	//----- nvinfo : EIATTR_MERCURY_ISA_VERSION
	.align		4
        /*0020*/ 	.byte	0x03, 0x5f
        /*0022*/ 	.short	0x0101


	//----- nvinfo : EIATTR_VRC_CTA_INIT_COUNT
	.align		4
        /*0024*/ 	.byte	0x02, 0x4a
	.zero		1
	.zero		1


	//----- nvinfo : EIATTR_EXIT_INSTR_OFFSETS
	.align		4
        /*0028*/ 	.byte	0x04, 0x1c
        /*002a*/ 	.short	(.L_124 - .L_123)


	//   ....[0]....
.L_123:
        /*002c*/ 	.word	0x00000010


	//----- nvinfo : EIATTR_MAX_THREADS
	.align		4
.L_124:
        /*0030*/ 	.byte	0x04, 0x05
        /*0032*/ 	.short	(.L_126 - .L_125)
.L_125:
        /*0034*/ 	.word	0x00000100
        /*0038*/ 	.word	0x00000001
        /*003c*/ 	.word	0x00000001


	//----- nvinfo : EIATTR_CBANK_PARAM_SIZE
	.align		4
.L_126:
        /*0040*/ 	.byte	0x03, 0x19
        /*0042*/ 	.short	0x0418


	//----- nvinfo : EIATTR_PARAM_CBANK
	.align		4
        /*0044*/ 	.byte	0x04, 0x0a
        /*0046*/ 	.short	(.L_128 - .L_127)
	.align		4
.L_127:
        /*0048*/ 	.word	index@(.nv.constant0._ZN7cutlass13device_kernelIN5flash19enable_sm80_to_sm89INS1_16FlashAttnFwdSm80INS1_25CollectiveMainloopFwdSm80ILi8ELi1ELb1EN4cute5tupleIJNS5_1CILi128EEENS7_ILi64EEENS7_ILi256EEEEEELi256ENS_10bfloat16_tEfNS_4arch4Sm80ELb0ELb0ELb1ELb0ELb1ELb0ELb1ELb0EEENS1_21CollectiveEpilogueFwdINS6_IJS8_SA_S9_EEENS6_IJNS7_ILi1EEESI_SI_EEESC_SE_Li256ELb0ELb1ELb0ELb0EEENS1_19SingleTileSchedulerILb0ELb0ELb1ELi128EEEEEEEEEvNT_6ParamsE)
        /*004c*/ 	.short	0x0380
        /*004e*/ 	.short	0x0418


	//----- nvinfo : EIATTR_SW_WAR
	.align		4
.L_128:
        /*0050*/ 	.byte	0x04, 0x36
        /*0052*/ 	.short	(.L_130 - .L_129)
.L_129:
        /*0054*/ 	.word	0x00000008
.L_130:


//--------------------- .nv.info._ZN7cutlass13device_kernelIN5flash19enable_sm80_to_sm89INS1_16FlashAttnFwdSm80INS1_25CollectiveMainloopFwdSm80ILi8ELi1ELb1EN4cute5tupleIJNS5_1CILi128EEENS7_ILi64EEENS7_ILi256EEEEEELi256ENS_10bfloat16_tEfNS_4arch4Sm80ELb0ELb0ELb1ELb1ELb1ELb0ELb1ELb0EEENS1_21CollectiveEpilogueFwdINS6_IJS8_SA_S9_EEENS6_IJNS7_ILi1EEESI_SI_EEESC_SE_Li256ELb1ELb1ELb0ELb0EEENS1_19SingleTileSchedulerILb1ELb0ELb1ELi128EEEEEEEEEvNT_6ParamsE --------------------------
	.section	.nv.info._ZN7cutlass13device_kernelIN5flash19enable_sm80_to_sm89INS1_16FlashAttnFwdSm80INS1_25CollectiveMainloopFwdSm80ILi8ELi1ELb1EN4cute5tupleIJNS5_1CILi128EEENS7_ILi64EEENS7_ILi256EEEEEELi256ENS_10bfloat16_tEfNS_4arch4Sm80ELb0ELb0ELb1ELb1ELb1ELb0ELb1ELb0EEENS1_21CollectiveEpilogueFwdINS6_IJS8_SA_S9_EEENS6_IJNS7_ILi1EEESI_SI_EEESC_SE_Li256ELb1ELb1ELb0ELb0EEENS1_19SingleTileSchedulerILb1ELb0ELb1ELi128EEEEEEEEEvNT_6ParamsE,"",@"SHT_CUDA_INFO"
	.sectionflags	@""
	.align	4


	//----- nvinfo : EIATTR_CUDA_API_VERSION
	.align		4
        /*0000*/ 	.byte	0x04, 0x37
        /*0002*/ 	.short	(.L_132 - .L_131)
.L_131:
        /*0004*/ 	.word	0x00000082


	//----- nvinfo : EIATTR_KPARAM_INFO
	.align		4
.L_132:
        /*0008*/ 	.byte	0x04, 0x17
        /*000a*/ 	.short	(.L_134 - .L_133)
.L_133:
        /*000c*/ 	.word	0x00000000
        /*0010*/ 	.short	0x0000
        /*0012*/ 	.short	0x0000
        /*0014*/ 	.byte	0x00, 0xf0, 0x61, 0x10


	//----- nvinfo : EIATTR_SPARSE_MMA_MASK
	.align		4
.L_134:
        /*0018*/ 	.byte	0x03, 0x50
        /*001a*/ 	.short	0x0000


	//----- nvinfo : EIATTR_MAXREG_COUNT
	.align		4
        /*001c*/ 	.byte	0x03, 0x1b
        /*001e*/ 	.short	0x00ff


	//----- nvinfo : EIATTR_MERCURY_ISA_VERSION
	.align		4
        /*0020*/ 	.byte	0x03, 0x5f
        /*0022*/ 	.short	0x0101


	//----- nvinfo : EIATTR_VRC_CTA_INIT_COUNT
	.align		4
        /*0024*/ 	.byte	0x02, 0x4a
	.zero		1
	.zero		1


	//----- nvinfo : EIATTR_EXIT_INSTR_OFFSETS
	.align		4
        /*0028*/ 	.byte	0x04, 0x1c
        /*002a*/ 	.short	(.L_136 - .L_135)


	//   ....[0]....
.L_135:
        /*002c*/ 	.word	0x00000010


	//----- nvinfo : EIATTR_MAX_THREADS
	.align		4
.L_136:
        /*0030*/ 	.byte	0x04, 0x05
        /*0032*/ 	.short	(.L_138 - .L_137)
.L_137:
        /*0034*/ 	.word	0x00000100
        /*0038*/ 	.word	0x00000001
        /*003c*/ 	.word	0x00000001


	//----- nvinfo : EIATTR_CBANK_PARAM_SIZE
	.align		4
.L_138:
        /*0040*/ 	.byte	0x03, 0x19
        /*0042*/ 	.short	0x0418


	//----- nvinfo : EIATTR_PARAM_CBANK
	.align		4
        /*0044*/ 	.byte	0x04, 0x0a
        /*0046*/ 	.short	(.L_140 - .L_139)
	.align		4
.L_139:
        /*0048*/ 	.word	index@(.nv.constant0._ZN7cutlass13device_kernelIN5flash19enable_sm80_to_sm89INS1_16FlashAttnFwdSm80INS1_25CollectiveMainloopFwdSm80ILi8ELi1ELb1EN4cute5tupleIJNS5_1CILi128EEENS7_ILi64EEENS7_ILi256EEEEEELi256ENS_10bfloat16_tEfNS_4arch4Sm80ELb0ELb0ELb1ELb1ELb1ELb0ELb1ELb0EEENS1_21CollectiveEpilogueFwdINS6_IJS8_SA_S9_EEENS6_IJNS7_ILi1EEESI_SI_EEESC_SE_Li256ELb1ELb1ELb0ELb0EEENS1_19SingleTileSchedulerILb1ELb0ELb1ELi128EEEEEEEEEvNT_6ParamsE)
        /*004c*/ 	.short	0x0380
        /*004e*/ 	.short	0x0418


	//----- nvinfo : EIATTR_SW_WAR
	.align		4
.L_140:
        /*0050*/ 	.byte	0x04, 0x36
        /*0052*/ 	.short	(.L_142 - .L_141)
.L_141:
        /*0054*/ 	.word	0x00000008
.L_142:


//--------------------- .nv.info._ZN7cutlass13device_kernelIN5flash19enable_sm80_to_sm89INS1_16FlashAttnFwdSm80INS1_25CollectiveMainloopFwdSm80ILi8ELi1ELb0EN4cute5tupleIJNS5_1CILi128EEENS7_ILi32EEENS7_ILi256EEEEEELi256ENS_10bfloat16_tEfNS_4arch4Sm80ELb0ELb0ELb1ELb1ELb1ELb1ELb1ELb0EEENS1_21CollectiveEpilogueFwdINS6_IJS8_SA_S9_EEENS6_IJNS7_ILi1EEESI_SI_EEESC_SE_Li256ELb1ELb1ELb0ELb0EEENS1_19SingleTileSchedulerILb1ELb0ELb1ELi128EEEEEEEEEvNT_6ParamsE --------------------------
	.section	.nv.info._ZN7cutlass13device_kernelIN5flash19enable_sm80_to_sm89INS1_16FlashAttnFwdSm80INS1_25CollectiveMainloopFwdSm80ILi8ELi1ELb0EN4cute5tupleIJNS5_1CILi128EEENS7_ILi32EEENS7_ILi256EEEEEELi256ENS_10bfloat16_tEfNS_4arch4Sm80ELb0ELb0ELb1ELb1ELb1ELb1ELb1ELb0EEENS1_21CollectiveEpilogueFwdINS6_IJS8_SA_S9_EEENS6_IJNS7_ILi1EEESI_SI_EEESC_SE_Li256ELb1ELb1ELb0ELb0EEENS1_19SingleTileSchedulerILb1ELb0ELb1ELi128EEEEEEEEEvNT_6ParamsE,"",@"SHT_CUDA_INFO"
	.sectionflags	@""
	.align	4


	//----- nvinfo : EIATTR_CUDA_API_VERSION
	.align		4
        /*0000*/ 	.byte	0x04, 0x37
        /*0002*/ 	.short	(.L_144 - .L_143)
.L_143:
        /*0004*/ 	.word	0x00000082


	//----- nvinfo : EIATTR_KPARAM_INFO
	.align		4
.L_144:
        /*0008*/ 	.byte	0x04, 0x17
        /*000a*/ 	.short	(.L_146 - .L_145)
.L_145:
        /*000c*/ 	.word	0x00000000
        /*0010*/ 	.short	0x0000
        /*0012*/ 	.short	0x0000
        /*0014*/ 	.byte	0x00, 0xf0, 0x61, 0x10


	//----- nvinfo : EIATTR_SPARSE_MMA_MASK
	.align		4
.L_146:
        /*0018*/ 	.byte	0x03, 0x50
        /*001a*/ 	.short	0x0000


	//----- nvinfo : EIATTR_MAXREG_COUNT
	.align		4
        /*001c*/ 	.byte	0x03, 0x1b
        /*001e*/ 	.short	0x00ff


	//----- nvinfo : EIATTR_MERCURY_ISA_VERSION
	.align		4
        /*0020*/ 	.byte	0x03, 0x5f
        /*0022*/ 	.short	0x0101


	//----- nvinfo : EIATTR_VRC_CTA_INIT_COUNT
	.align		4
        /*0024*/ 	.byte	0x02, 0x4a
	.zero		1
	.zero		1


	//----- nvinfo : EIATTR_EXIT_INSTR_OFFSETS
	.align		4
        /*0028*/ 	.byte	0x04, 0x1c
        /*002a*/ 	.short	(.L_148 - .L_147)


	//   ....[0]....
.L_147:
        /*002c*/ 	.word	0x00000010


	//----- nvinfo : EIATTR_MAX_THREADS
	.align		4
.L_148:
        /*0030*/ 	.byte	0x04, 0x05
        /*0032*/ 	.short	(.L_150 - .L_149)
.L_149:
        /*0034*/ 	.word	0x00000100
        /*0038*/ 	.word	0x00000001
        /*003c*/ 	.word	0x00000001


	//----- nvinfo : EIATTR_CBANK_PARAM_SIZE
	.align		4
.L_150:
        /*0040*/ 	.byte	0x03, 0x19
        /*0042*/ 	.short	0x0418


	//----- nvinfo : EIATTR_PARAM_CBANK
	.align		4
        /*0044*/ 	.byte	0x04, 0x0a
        /*0046*/ 	.short	(.L_152 - .L_151)
	.align		4
.L_151:
        /*0048*/ 	.word	index@(.nv.constant0._ZN7cutlass13device_kernelIN5flash19enable_sm80_to_sm89INS1_16FlashAttnFwdSm80INS1_25CollectiveMainloopFwdSm80ILi8ELi1ELb0EN4cute5tupleIJNS5_1CILi128EEENS7_ILi32EEENS7_ILi256EEEEEELi256ENS_10bfloat16_tEfNS_4arch4Sm80ELb0ELb0ELb1ELb1ELb1ELb1ELb1ELb0EEENS1_21CollectiveEpilogueFwdINS6_IJS8_SA_S9_EEENS6_IJNS7_ILi1EEESI_SI_EEESC_SE_Li256ELb1ELb1ELb0ELb0EEENS1_19SingleTileSchedulerILb1ELb0ELb1ELi128EEEEEEEEEvNT_6ParamsE)
        /*004c*/ 	.short	0x0380
        /*004e*/ 	.short	0x0418


	//----- nvinfo : EIATTR_SW_WAR
	.align		4
.L_152:
        /*0050*/ 	.byte	0x04, 0x36
        /*0052*/ 	.short	(.L_154 - .L_153)
.L_153:
        /*0054*/ 	.word	0x00000008
.L_154:


//--------------------- .nv.info._ZN7cutlass13device_kernelIN5flash19enable_sm80_to_sm89INS1_16FlashAttnFwdSm80INS1_25CollectiveMainloopFwdSm80ILi8ELi1ELb1EN4cute5tupleIJNS5_1CILi128EEENS7_ILi48EEENS7_ILi256EEEEEELi256ENS_10bfloat16_tEfNS_4arch4Sm80ELb0ELb1ELb1ELb0ELb1ELb0ELb1ELb0EEENS1_21CollectiveEpilogueFwdINS6_IJS8_SA_S9_EEENS6_IJNS7_ILi1EEESI_SI_EEESC_SE_Li256ELb0ELb1ELb0ELb0EEENS1_19SingleTileSchedulerILb0ELb0ELb1ELi128EEEEEEEEEvNT_6ParamsE --------------------------
	.section	.nv.info._ZN7cutlass13device_kernelIN5flash19enable_sm80_to_sm89INS1_16FlashAttnFwdSm80INS1_25CollectiveMainloopFwdSm80ILi8ELi1ELb1EN4cute5tupleIJNS5_1CILi128EEENS7_ILi48EEENS7_ILi256EEEEEELi256ENS_10bfloat16_tEfNS_4arch4Sm80ELb0ELb1ELb1ELb0ELb1ELb0ELb1ELb0EEENS1_21CollectiveEpilogueFwdINS6_IJS8_SA_S9_EEENS6_IJNS7_ILi1EEESI_SI_EEESC_SE_Li256ELb0ELb1ELb0ELb0EEENS1_19SingleTileSchedulerILb0ELb0ELb1ELi128EEEEEEEEEvNT_6ParamsE,"",@"SHT_CUDA_INFO"
	.sectionflags	@""
	.align	4


	//----- nvinfo : EIATTR_CUDA_API_VERSION
	.align		4
        /*0000*/ 	.byte	0x04, 0x37
        /*0002*/ 	.short	(.L_156 - .L_155)
.L_155:
        /*0004*/ 	.word	0x00000082


	//----- nvinfo : EIATTR_KPARAM_INFO
	.align		4
.L_156:
        /*0008*/ 	.byte	0x04, 0x17
        /*000a*/ 	.short	(.L_158 - .L_157)
.L_157:
        /*000c*/ 	.word	0x00000000
        /*0010*/ 	.short	0x0000
        /*0012*/ 	.short	0x0000
        /*0014*/ 	.byte	0x00, 0xf0, 0x61, 0x10


	//----- nvinfo : EIATTR_SPARSE_MMA_MASK
	.align		4
.L_158:
        /*0018*/ 	.byte	0x03, 0x50
        /*001a*/ 	.short	0x0000


	//----- nvinfo : EIATTR_MAXREG_COUNT
	.align		4
        /*001c*/ 	.byte	0x03, 0x1b
        /*001e*/ 	.short	0x00ff


	//----- nvinfo : EIATTR_MERCURY_ISA_VERSION
	.align		4
        /*0020*/ 	.byte	0x03, 0x5f
        /*0022*/ 	.short	0x0101


	//----- nvinfo : EIATTR_VRC_CTA_INIT_COUNT
	.align		4
        /*0024*/ 	.byte	0x02, 0x4a
	.zero		1
	.zero		1


	//----- nvinfo : EIATTR_EXIT_INSTR_OFFSETS
	.align		4
        /*0028*/ 	.byte	0x04, 0x1c
        /*002a*/ 	.short	(.L_160 - .L_159)


	//   ....[0]....
.L_159:
        /*002c*/ 	.word	0x00000010


	//----- nvinfo : EIATTR_MAX_THREADS
	.align		4
.L_160:
        /*0030*/ 	.byte	0x04, 0x05
        /*0032*/ 	.short	(.L_162 - .L_161)
.L_161:
        /*0034*/ 	.word	0x00000100
        /*0038*/ 	.word	0x00000001
        /*003c*/ 	.word	0x00000001


	//----- nvinfo : EIATTR_CBANK_PARAM_SIZE
	.align		4
.L_162:
        /*0040*/ 	.byte	0x03, 0x19
        /*0042*/ 	.short	0x0418


	//----- nvinfo : EIATTR_PARAM_CBANK
	.align		4
        /*0044*/ 	.byte	0x04, 0x0a
        /*0046*/ 	.short	(.L_164 - .L_163)
	.align		4
.L_163:
        /*0048*/ 	.word	index@(.nv.constant0._ZN7cutlass13device_kernelIN5flash19enable_sm80_to_sm89INS1_16FlashAttnFwdSm80INS1_25CollectiveMainloopFwdSm80ILi8ELi1ELb1EN4cute5tupleIJNS5_1CILi128EEENS7_ILi48EEENS7_ILi256EEEEEELi256ENS_10bfloat16_tEfNS_4arch4Sm80ELb0ELb1ELb1ELb0ELb1ELb0ELb1ELb0EEENS1_21CollectiveEpilogueFwdINS6_IJS8_SA_S9_EEENS6_IJNS7_ILi1EEESI_SI_EEESC_SE_Li256ELb0ELb1ELb0ELb0EEENS1_19SingleTileSchedulerILb0ELb0ELb1ELi128EEEEEEEEEvNT_6ParamsE)
        /*004c*/ 	.short	0x0380
        /*004e*/ 	.short	0x0418


	//----- nvinfo : EIATTR_SW_WAR
	.align		4
.L_164:
        /*0050*/ 	.byte	0x04, 0x36
        /*0052*/ 	.short	(.L_166 - .L_165)
.L_165:
        /*0054*/ 	.word	0x00000008
.L_166:


//--------------------- .nv.info._ZN7cutlass13device_kernelIN5flash19enable_sm80_to_sm89INS1_16FlashAttnFwdSm80INS1_25CollectiveMainloopFwdSm80ILi8ELi1ELb1EN4cute5tupleIJNS5_1CILi128EEENS7_ILi48EEENS7_ILi256EEEEEELi256ENS_10bfloat16_tEfNS_4arch4Sm80ELb0ELb1ELb1ELb1ELb1ELb0ELb1ELb0EEENS1_21CollectiveEpilogueFwdINS6_IJS8_SA_S9_EEENS6_IJNS7_ILi1EEESI_SI_EEESC_SE_Li256ELb1ELb1ELb0ELb0EEENS1_19SingleTileSchedulerILb1ELb0ELb1ELi128EEEEEEEEEvNT_6ParamsE --------------------------
	.section	.nv.info._ZN7cutlass13device_kernelIN5flash19enable_sm80_to_sm89INS1_16FlashAttnFwdSm80INS1_25CollectiveMainloopFwdSm80ILi8ELi1ELb1EN4cute5tupleIJNS5_1CILi128EEENS7_ILi48EEENS7_ILi256EEEEEELi256ENS_10bfloat16_tEfNS_4arch4Sm80ELb0ELb1ELb1ELb1ELb1ELb0ELb1ELb0EEENS1_21CollectiveEpilogueFwdINS6_IJS8_SA_S9_EEENS6_IJNS7_ILi1EEESI_SI_EEESC_SE_Li256ELb1ELb1ELb0ELb0EEENS1_19SingleTileSchedulerILb1ELb0ELb1ELi128EEEEEEEEEvNT_6ParamsE,"",@"SHT_CUDA_INFO"
	.sectionflags	@""
	.align	4


	//----- nvinfo : EIATTR_CUDA_API_VERSION
	.align		4
        /*0000*/ 	.byte	0x04, 0x37
        /*0002*/ 	.short	(.L_168 - .L_167)
.L_167:
        /*0004*/ 	.word	0x00000082


	//----- nvinfo : EIATTR_KPARAM_INFO
	.align		4
.L_168:
        /*0008*/ 	.byte	0x04, 0x17
        /*000a*/ 	.short	(.L_170 - .L_169)
.L_169:
        /*000c*/ 	.word	0x00000000
        /*0010*/ 	.short	0x0000
        /*0012*/ 	.short	0x0000
        /*0014*/ 	.byte	0x00, 0xf0, 0x61, 0x10


	//----- nvinfo : EIATTR_SPARSE_MMA_MASK
	.align		4
.L_170:
        /*0018*/ 	.byte	0x03, 0x50
        /*001a*/ 	.short	0x0000


	//----- nvinfo : EIATTR_MAXREG_COUNT
	.align		4
        /*001c*/ 	.byte	0x03, 0x1b
        /*001e*/ 	.short	0x00ff


	//----- nvinfo : EIATTR_MERCURY_ISA_VERSION
	.align		4
        /*0020*/ 	.byte	0x03, 0x5f
        /*0022*/ 	.short	0x0101


	//----- nvinfo : EIATTR_VRC_CTA_INIT_COUNT
	.align		4
        /*0024*/ 	.byte	0x02, 0x4a
	.zero		1
	.zero		1


	//----- nvinfo : EIATTR_EXIT_INSTR_OFFSETS
	.align		4
        /*0028*/ 	.byte	0x04, 0x1c
        /*002a*/ 	.short	(.L_172 - .L_171)


	//   ....[0]....
.L_171:
        /*002c*/ 	.word	0x00000010


	//----- nvinfo : EIATTR_MAX_THREADS
	.align		4
.L_172:
        /*0030*/ 	.byte	0x04, 0x05
        /*0032*/ 	.short	(.L_174 - .L_173)
.L_173:
        /*0034*/ 	.word	0x00000100
        /*0038*/ 	.word	0x00000001
        /*003c*/ 	.word	0x00000001


	//----- nvinfo : EIATTR_CBANK_PARAM_SIZE
	.align		4
.L_174:
        /*0040*/ 	.byte	0x03, 0x19
        /*0042*/ 	.short	0x0418


	//----- nvinfo : EIATTR_PARAM_CBANK
	.align		4
        /*0044*/ 	.byte	0x04, 0x0a
        /*0046*/ 	.short	(.L_176 - .L_175)
	.align		4
.L_175:
        /*0048*/ 	.word	index@(.nv.constant0._ZN7cutlass13device_kernelIN5flash19enable_sm80_to_sm89INS1_16FlashAttnFwdSm80INS1_25CollectiveMainloopFwdSm80ILi8ELi1ELb1EN4cute5tupleIJNS5_1CILi128EEENS7_ILi48EEENS7_ILi256EEEEEELi256ENS_10bfloat16_tEfNS_4arch4Sm80ELb0ELb1ELb1ELb1ELb1ELb0ELb1ELb0EEENS1_21CollectiveEpilogueFwdINS6_IJS8_SA_S9_EEENS6_IJNS7_ILi1EEESI_SI_EEESC_SE_Li256ELb1ELb1ELb0ELb0EEENS1_19SingleTileSchedulerILb1ELb0ELb1ELi128EEEEEEEEEvNT_6ParamsE)
        /*004c*/ 	.short	0x0380
        /*004e*/ 	.short	0x0418


	//----- nvinfo : EIATTR_SW_WAR
	.align		4
.L_176:
        /*0050*/ 	.byte	0x04, 0x36
        /*0052*/ 	.short	(.L_178 - .L_177)
.L_177:
        /*0054*/ 	.word	0x00000008
.L_178:


//--------------------- .nv.info._ZN7cutlass13device_kernelIN5flash19enable_sm80_to_sm89INS1_16FlashAttnFwdSm80INS1_25CollectiveMainloopFwdSm80ILi8ELi1ELb0EN4cute5tupleIJNS5_1CILi128EEENS7_ILi32EEENS7_ILi256EEEEEELi256ENS_10bfloat16_tEfNS_4arch4Sm80ELb0ELb1ELb1ELb1ELb1ELb1ELb1ELb0EEENS1_21CollectiveEpilogueFwdINS6_IJS8_SA_S9_EEENS6_IJNS7_ILi1EEESI_SI_EEESC_SE_Li256ELb1ELb1ELb0ELb0EEENS1_19SingleTileSchedulerILb1ELb0ELb1ELi128EEEEEEEEEvNT_6ParamsE --------------------------
	.section	.nv.info._ZN7cutlass13device_kernelIN5flash19enable_sm80_to_sm89INS1_16FlashAttnFwdSm80INS1_25CollectiveMainloopFwdSm80ILi8ELi1ELb0EN4cute5tupleIJNS5_1CILi128EEENS7_ILi32EEENS7_ILi256EEEEEELi256ENS_10bfloat16_tEfNS_4arch4Sm80ELb0ELb1ELb1ELb1ELb1ELb1ELb1ELb0EEENS1_21CollectiveEpilogueFwdINS6_IJS8_SA_S9_EEENS6_IJNS7_ILi1EEESI_SI_EEESC_SE_Li256ELb1ELb1ELb0ELb0EEENS1_19SingleTileSchedulerILb1ELb0ELb1ELi128EEEEEEEEEvNT_6ParamsE,"",@"SHT_CUDA_INFO"
	.sectionflags	@""
	.align	4


	//----- nvinfo : EIATTR_CUDA_API_VERSION
	.align		4
        /*0000*/ 	.byte	0x04, 0x37
        /*0002*/ 	.short	(.L_180 - .L_179)
.L_179:
        /*0004*/ 	.word	0x00000082


	//----- nvinfo : EIATTR_KPARAM_INFO
	.align		4
.L_180:
        /*0008*/ 	.byte	0x04, 0x17
        /*000a*/ 	.short	(.L_182 - .L_181)
.L_181:
        /*000c*/ 	.word	0x00000000
        /*0010*/ 	.short	0x0000
        /*0012*/ 	.short	0x0000
        /*0014*/ 	.byte	0x00, 0xf0, 0x61, 0x10


	//----- nvinfo : EIATTR_SPARSE_MMA_MASK
	.align		4
.L_182:
        /*0018*/ 	.byte	0x03, 0x50
        /*001a*/ 	.short	0x0000


	//----- nvinfo : EIATTR_MAXREG_COUNT
	.align		4
        /*001c*/ 	.byte	0x03, 0x1b
        /*001e*/ 	.short	0x00ff


	//----- nvinfo : EIATTR_MERCURY_ISA_VERSION
	.align		4
        /*0020*/ 	.byte	0x03, 0x5f
        /*0022*/ 	.short	0x0101


	//----- nvinfo : EIATTR_VRC_CTA_INIT_COUNT
	.align		4
        /*0024*/ 	.byte	0x02, 0x4a
	.zero		1
	.zero		1


	//----- nvinfo : EIATTR_EXIT_INSTR_OFFSETS
	.align		4
        /*0028*/ 	.byte	0x04, 0x1c
        /*002a*/ 	.short	(.L_184 - .L_183)


	//   ....[0]....
.L_183:
        /*002c*/ 	.word	0x00000010


	//----- nvinfo : EIATTR_MAX_THREADS
	.align		4
.L_184:
        /*0030*/ 	.byte	0x04, 0x05
        /*0032*/ 	.short	(.L_186 - .L_185)
.L_185:
        /*0034*/ 	.word	0x00000100
        /*0038*/ 	.word	0x00000001
        /*003c*/ 	.word	0x00000001


	//----- nvinfo : EIATTR_CBANK_PARAM_SIZE
	.align		4
.L_186:
        /*0040*/ 	.byte	0x03, 0x19
        /*0042*/ 	.short	0x0418


	//----- nvinfo : EIATTR_PARAM_CBANK
	.align		4
        /*0044*/ 	.byte	0x04, 0x0a
        /*0046*/ 	.short	(.L_188 - .L_187)
	.align		4
.L_187:
        /*0048*/ 	.word	index@(.nv.constant0._ZN7cutlass13device_kernelIN5flash19enable_sm80_to_sm89INS1_16FlashAttnFwdSm80INS1_25CollectiveMainloopFwdSm80ILi8ELi1ELb0EN4cute5tupleIJNS5_1CILi128EEENS7_ILi32EEENS7_ILi256EEEEEELi256ENS_10bfloat16_tEfNS_4arch4Sm80ELb0ELb1ELb1ELb1ELb1ELb1ELb1ELb0EEENS1_21CollectiveEpilogueFwdINS6_IJS8_SA_S9_EEENS6_IJNS7_ILi1EEESI_SI_EEESC_SE_Li256ELb1ELb1ELb0ELb0EEENS1_19SingleTileSchedulerILb1ELb0ELb1ELi128EEEEEEEEEvNT_6ParamsE)
        /*004c*/ 	.short	0x0380
        /*004e*/ 	.short	0x0418


	//----- nvinfo : EIATTR_SW_WAR
	.align		4
.L_188:
        /*0050*/ 	.byte	0x04, 0x36
        /*0052*/ 	.short	(.L_190 - .L_189)
.L_189:
        /*0054*/ 	.word	0x00000008
.L_190:


//--------------------- .nv.info._ZN7cutlass13device_kernelIN5flash19enable_sm80_to_sm89INS1_16FlashAttnFwdSm80INS1_25CollectiveMainloopFwdSm80ILi8ELi1ELb1EN4cute5tupleIJNS5_1CILi128EEENS7_ILi64EEENS7_ILi256EEEEEELi256ENS_10bfloat16_tEfNS_4arch4Sm80ELb1ELb0ELb1ELb0ELb1ELb0ELb1ELb0EEENS1_21CollectiveEpilogueFwdINS6_IJS8_SA_S9_EEENS6_IJNS7_ILi1EEESI_SI_EEESC_SE_Li256ELb0ELb1ELb0ELb0EEENS1_30DynamicPersistentTileSchedulerILi256ELi256ELb0ELb1ELb0EEEEEEEEEvNT_6ParamsE --------------------------
	.section	.nv.info._ZN7cutlass13device_kernelIN5flash19enable_sm80_to_sm89INS1_16FlashAttnFwdSm80INS1_25CollectiveMainloopFwdSm80ILi8ELi1ELb1EN4cute5tupleIJNS5_1CILi128EEENS7_ILi64EEENS7_ILi256EEEEEELi256ENS_10bfloat16_tEfNS_4arch4Sm80ELb1ELb0ELb1ELb0ELb1ELb0ELb1ELb0EEENS1_21CollectiveEpilogueFwdINS6_IJS8_SA_S9_EEENS6_IJNS7_ILi1EEESI_SI_EEESC_SE_Li256ELb0ELb1ELb0ELb0EEENS1_30DynamicPersistentTileSchedulerILi256ELi256ELb0ELb1ELb0EEEEEEEEEvNT_6ParamsE,"",@"SHT_CUDA_INFO"
	.sectionflags	@""
	.align	4


	//----- nvinfo : EIATTR_CUDA_API_VERSION
	.align		4
        /*0000*/ 	.byte	0x04, 0x37
        /*0002*/ 	.short	(.L_192 - .L_191)
.L_191:
        /*0004*/ 	.word	0x00000082


	//----- nvinfo : EIATTR_KPARAM_INFO
	.align		4
.L_192:
        /*0008*/ 	.byte	0x04, 0x17
        /*000a*/ 	.short	(.L_194 - .L_193)
.L_193:
        /*000c*/ 	.word	0x00000000
        /*0010*/ 	.short	0x0000
        /*0012*/ 	.short	0x0000
        /*0014*/ 	.byte	0x00, 0xf0, 0xa1, 0x10


	//----- nvinfo : EIATTR_SPARSE_MMA_MASK
	.align		4
.L_194:
        /*0018*/ 	.byte	0x03, 0x50
        /*001a*/ 	.short	0x0000


	//----- nvinfo : EIATTR_MAXREG_COUNT
	.align		4
        /*001c*/ 	.byte	0x03, 0x1b
        /*001e*/ 	.short	0x00ff


	//----- nvinfo : EIATTR_MERCURY_ISA_VERSION
	.align		4
        /*0020*/ 	.byte	0x03, 0x5f
        /*0022*/ 	.short	0x0101


	//----- nvinfo : EIATTR_VRC_CTA_INIT_COUNT
	.align		4
        /*0024*/ 	.byte	0x02, 0x4a
	.zero		1
	.zero		1


	//----- nvinfo : EIATTR_EXIT_INSTR_OFFSETS
	.align		4
        /*0028*/ 	.byte	0x04, 0x1c
        /*002a*/ 	.short	(.L_196 - .L_195)


	//   ....[0]....
.L_195:
        /*002c*/ 	.word	0x00000010


	//----- nvinfo : EIATTR_MAX_THREADS
	.align		4
.L_196:
        /*0030*/ 	.byte	0x04, 0x05
        /*0032*/ 	.short	(.L_198 - .L_197)
.L_197:
        /*0034*/ 	.word	0x00000100
        /*0038*/ 	.word	0x00000001
        /*003c*/ 	.word	0x00000001


	//----- nvinfo : EIATTR_CBANK_PARAM_SIZE
	.align		4
.L_198:
        /*0040*/ 	.byte	0x03, 0x19
        /*0042*/ 	.short	0x0428


	//----- nvinfo : EIATTR_PARAM_CBANK
	.align		4
        /*0044*/ 	.byte	0x04, 0x0a
        /*0046*/ 	.short	(.L_200 - .L_199)
	.align		4
.L_199:
        /*0048*/ 	.word	index@(.nv.constant0._ZN7cutlass13device_kernelIN5flash19enable_sm80_to_sm89INS1_16FlashAttnFwdSm80INS1_25CollectiveMainloopFwdSm80ILi8ELi1ELb1EN4cute5tupleIJNS5_1CILi128EEENS7_ILi64EEENS7_ILi256EEEEEELi256ENS_10bfloat16_tEfNS_4arch4Sm80ELb1ELb0ELb1ELb0ELb1ELb0ELb1ELb0EEENS1_21CollectiveEpilogueFwdINS6_IJS8_SA_S9_EEENS6_IJNS7_ILi1EEESI_SI_EEESC_SE_Li256ELb0ELb1ELb0ELb0EEENS1_30DynamicPersistentTileSchedulerILi256ELi256ELb0ELb1ELb0EEEEEEEEEvNT_6ParamsE)
        /*004c*/ 	.short	0x0380
        /*004e*/ 	.short	0x0428


	//----- nvinfo : EIATTR_SW_WAR
	.align		4
.L_200:
        /*0050*/ 	.byte	0x04, 0x36
        /*0052*/ 	.short	(.L_202 - .L_201)
.L_201:
        /*0054*/ 	.word	0x00000008
.L_202:


//--------------------- .nv.info._ZN7cutlass13device_kernelIN5flash19enable_sm80_to_sm89INS1_16FlashAttnFwdSm80INS1_25CollectiveMainloopFwdSm80ILi8ELi1ELb1EN4cute5tupleIJNS5_1CILi128EEENS7_ILi64EEENS7_ILi256EEEEEELi256ENS_10bfloat16_tEfNS_4arch4Sm80ELb1ELb0ELb1ELb1ELb1ELb0ELb1ELb0EEENS1_21CollectiveEpilogueFwdINS6_IJS8_SA_S9_EEENS6_IJNS7_ILi1EEESI_SI_EEESC_SE_Li256ELb1ELb1ELb0ELb0EEENS1_19SingleTileSchedulerILb1ELb0ELb1ELi128EEEEEEEEEvNT_6ParamsE --------------------------
	.section	.nv.info._ZN7cutlass13device_kernelIN5flash19enable_sm80_to_sm89INS1_16FlashAttnFwdSm80INS1_25CollectiveMainloopFwdSm80ILi8ELi1ELb1EN4cute5tupleIJNS5_1CILi128EEENS7_ILi64EEENS7_ILi256EEEEEELi256ENS_10bfloat16_tEfNS_4arch4Sm80ELb1ELb0ELb1ELb1ELb1ELb0ELb1ELb0EEENS1_21CollectiveEpilogueFwdINS6_IJS8_SA_S9_EEENS6_IJNS7_ILi1EEESI_SI_EEESC_SE_Li256ELb1ELb1ELb0ELb0EEENS1_19SingleTileSchedulerILb1ELb0ELb1ELi128EEEEEEEEEvNT_6ParamsE,"",@"SHT_CUDA_INFO"
	.sectionflags	@""
	.align	4


	//----- nvinfo : EIATTR_CUDA_API_VERSION
	.align		4
        /*0000*/ 	.byte	0x04, 0x37
        /*0002*/ 	.short	(.L_204 - .L_203)
.L_203:
        /*0004*/ 	.word	0x00000082


	//----- nvinfo : EIATTR_KPARAM_INFO
	.align		4
.L_204:
        /*0008*/ 	.byte	0x04, 0x17
        /*000a*/ 	.short	(.L_206 - .L_205)
.L_205:
        /*000c*/ 	.word	0x00000000
        /*0010*/ 	.short	0x0000
        /*0012*/ 	.short	0x0000
        /*0014*/ 	.byte	0x00, 0xf0, 0x61, 0x10


	//----- nvinfo : EIATTR_SPARSE_MMA_MASK
	.align		4
.L_206:
        /*0018*/ 	.byte	0x03, 0x50
        /*001a*/ 	.short	0x0000


	//----- nvinfo : EIATTR_MAXREG_COUNT
	.align		4
        /*001c*/ 	.byte	0x03, 0x1b
        /*001e*/ 	.short	0x00ff


	//----- nvinfo : EIATTR_MERCURY_ISA_VERSION
	.align		4
        /*0020*/ 	.byte	0x03, 0x5f
        /*0022*/ 	.short	0x0101


	//----- nvinfo : EIATTR_VRC_CTA_INIT_COUNT
	.align		4
        /*0024*/ 	.byte	0x02, 0x4a
	.zero		1
	.zero		1


	//----- nvinfo : EIATTR_EXIT_INSTR_OFFSETS
	.align		4
        /*0028*/ 	.byte	0x04, 0x1c
        /*002a*/ 	.short	(.L_208 - .L_207)


	//   ....[0]....
.L_207:
        /*002c*/ 	.word	0x00000010


	//----- nvinfo : EIATTR_MAX_THREADS
	.align		4
.L_208:
        /*0030*/ 	.byte	0x04, 0x05
        /*0032*/ 	.short	(.L_210 - .L_209)
.L_209:
        /*0034*/ 	.word	0x00000100
        /*0038*/ 	.word	0x00000001
        /*003c*/ 	.word	0x00000001


	//----- nvinfo : EIATTR_CBANK_PARAM_SIZE
	.align		4
.L_210:
        /*0040*/ 	.byte	0x03, 0x19
        /*0042*/ 	.short	0x0418


	//----- nvinfo : EIATTR_PARAM_CBANK
	.align		4
        /*0044*/ 	.byte	0x04, 0x0a
        /*0046*/ 	.short	(.L_212 - .L_211)
	.align		4
.L_211:
        /*0048*/ 	.word	index@(.nv.constant0._ZN7cutlass13device_kernelIN5flash19enable_sm80_to_sm89INS1_16FlashAttnFwdSm80INS1_25CollectiveMainloopFwdSm80ILi8ELi1ELb1EN4cute5tupleIJNS5_1CILi128EEENS7_ILi64EEENS7_ILi256EEEEEELi256ENS_10bfloat16_tEfNS_4arch4Sm80ELb1ELb0ELb1ELb1ELb1ELb0ELb1ELb0EEENS1_21CollectiveEpilogueFwdINS6_IJS8_SA_S9_EEENS6_IJNS7_ILi1EEESI_SI_EEESC_SE_Li256ELb1ELb1ELb0ELb0EEENS1_19SingleTileSchedulerILb1ELb0ELb1ELi128EEEEEEEEEvNT_6ParamsE)
        /*004c*/ 	.short	0x0380
        /*004e*/ 	.short	0x0418


	//----- nvinfo : EIATTR_SW_WAR
	.align		4
.L_212:
        /*0050*/ 	.byte	0x04, 0x36
        /*0052*/ 	.short	(.L_214 - .L_213)
.L_213:
        /*0054*/ 	.word	0x00000008
.L_214:


//--------------------- .nv.info._ZN7cutlass13device_kernelIN5flash19enable_sm80_to_sm89INS1_16FlashAttnFwdSm80INS1_25CollectiveMainloopFwdSm80ILi8ELi1ELb0EN4cute5tupleIJNS5_1CILi128EEENS7_ILi32EEENS7_ILi256EEEEEELi256ENS_10bfloat16_tEfNS_4arch4Sm80ELb1ELb0ELb1ELb1ELb1ELb1ELb1ELb0EEENS1_21CollectiveEpilogueFwdINS6_IJS8_SA_S9_EEENS6_IJNS7_ILi1EEESI_SI_EEESC_SE_Li256ELb1ELb1ELb0ELb0EEENS1_19SingleTileSchedulerILb1ELb0ELb1ELi128EEEEEEEEEvNT_6ParamsE --------------------------
	.section	.nv.info._ZN7cutlass13device_kernelIN5flash19enable_sm80_to_sm89INS1_16FlashAttnFwdSm80INS1_25CollectiveMainloopFwdSm80ILi8ELi1ELb0EN4cute5tupleIJNS5_1CILi128EEENS7_ILi32EEENS7_ILi256EEEEEELi256ENS_10bfloat16_tEfNS_4arch4Sm80ELb1ELb0ELb1ELb1ELb1ELb1ELb1ELb0EEENS1_21CollectiveEpilogueFwdINS6_IJS8_SA_S9_EEENS6_IJNS7_ILi1EEESI_SI_EEESC_SE_Li256ELb1ELb1ELb0ELb0EEENS1_19SingleTileSchedulerILb1ELb0ELb1ELi128EEEEEEEEEvNT_6ParamsE,"",@"SHT_CUDA_INFO"
	.sectionflags	@""
	.align	4


	//----- nvinfo : EIATTR_CUDA_API_VERSION
	.align		4
        /*0000*/ 	.byte	0x04, 0x37
        /*0002*/ 	.short	(.L_216 - .L_215)
.L_215:
        /*0004*/ 	.word	0x00000082


	//----- nvinfo : EIATTR_KPARAM_INFO
	.align		4
.L_216:
        /*0008*/ 	.byte	0x04, 0x17
        /*000a*/ 	.short	(.L_218 - .L_217)
.L_217:
        /*000c*/ 	.word	0x00000000
        /*0010*/ 	.short	0x0000
        /*0012*/ 	.short	0x0000
        /*0014*/ 	.byte	0x00, 0xf0, 0x61, 0x10


	//----- nvinfo : EIATTR_SPARSE_MMA_MASK
	.align		4
.L_218:
        /*0018*/ 	.byte	0x03, 0x50
        /*001a*/ 	.short	0x0000


	//----- nvinfo : EIATTR_MAXREG_COUNT
	.align		4
        /*001c*/ 	.byte	0x03, 0x1b
        /*001e*/ 	.short	0x00ff


	//----- nvinfo : EIATTR_MERCURY_ISA_VERSION
	.align		4
        /*0020*/ 	.byte	0x03, 0x5f
        /*0022*/ 	.short	0x0101


	//----- nvinfo : EIATTR_VRC_CTA_INIT_COUNT
	.align		4
        /*0024*/ 	.byte	0x02, 0x4a
	.zero		1
	.zero		1


	//----- nvinfo : EIATTR_EXIT_INSTR_OFFSETS
	.align		4
        /*0028*/ 	.byte	0x04, 0x1c
        /*002a*/ 	.short	(.L_220 - .L_219)


	//   ....[0]....
.L_219:
        /*002c*/ 	.word	0x00000010


	//----- nvinfo : EIATTR_MAX_THREADS
	.align		4
.L_220:
        /*0030*/ 	.byte	0x04, 0x05
        /*0032*/ 	.short	(.L_222 - .L_221)
.L_221:
        /*0034*/ 	.word	0x00000100
        /*0038*/ 	.word	0x00000001
        /*003c*/ 	.word	0x00000001


	//----- nvinfo : EIATTR_CBANK_PARAM_SIZE
	.align		4
.L_222:
        /*0040*/ 	.byte	0x03, 0x19
        /*0042*/ 	.short	0x0418


	//----- nvinfo : EIATTR_PARAM_CBANK
	.align		4
        /*0044*/ 	.byte	0x04, 0x0a
        /*0046*/ 	.short	(.L_224 - .L_223)
	.align		4
.L_223:
        /*0048*/ 	.word	index@(.nv.constant0._ZN7cutlass13device_kernelIN5flash19enable_sm80_to_sm89INS1_16FlashAttnFwdSm80INS1_25CollectiveMainloopFwdSm80ILi8ELi1ELb0EN4cute5tupleIJNS5_1CILi128EEENS7_ILi32EEENS7_ILi256EEEEEELi256ENS_10bfloat16_tEfNS_4arch4Sm80ELb1ELb0ELb1ELb1ELb1ELb1ELb1ELb0EEENS1_21CollectiveEpilogueFwdINS6_IJS8_SA_S9_EEENS6_IJNS7_ILi1EEESI_SI_EEESC_SE_Li256ELb1ELb1ELb0ELb0EEENS1_19SingleTileSchedulerILb1ELb0ELb1ELi128EEEEEEEEEvNT_6ParamsE)
        /*004c*/ 	.short	0x0380
        /*004e*/ 	.short	0x0418


	//----- nvinfo : EIATTR_SW_WAR
	.align		4
.L_224:
        /*0050*/ 	.byte	0x04, 0x36
        /*0052*/ 	.short	(.L_226 - .L_225)
.L_225:
        /*0054*/ 	.word	0x00000008
.L_226:


//--------------------- .nv.info._ZN7cutlass13device_kernelIN5flash19enable_sm80_to_sm89INS1_16FlashAttnFwdSm80INS1_25CollectiveMainloopFwdSm80ILi8ELi1ELb0EN4cute5tupleIJNS5_1CILi128EEENS7_ILi96EEENS7_ILi256EEEEEELi256ENS_10bfloat16_tEfNS_4arch4Sm80ELb0ELb0ELb1ELb0ELb1ELb0ELb1ELb0EEENS1_21CollectiveEpilogueFwdINS6_IJS8_SA_S9_EEENS6_IJNS7_ILi1EEESI_SI_EEESC_SE_Li256ELb0ELb1ELb0ELb0EEENS1_19SingleTileSchedulerILb0ELb0ELb1ELi128EEEEEEEEEvNT_6ParamsE --------------------------
	.section	.nv.info._ZN7cutlass13device_kernelIN5flash19enable_sm80_to_sm89INS1_16FlashAttnFwdSm80INS1_25CollectiveMainloopFwdSm80ILi8ELi1ELb0EN4cute5tupleIJNS5_1CILi128EEENS7_ILi96EEENS7_ILi256EEEEEELi256ENS_10bfloat16_tEfNS_4arch4Sm80ELb0ELb0ELb1ELb0ELb1ELb0ELb1ELb0EEENS1_21CollectiveEpilogueFwdINS6_IJS8_SA_S9_EEENS6_IJNS7_ILi1EEESI_SI_EEESC_SE_Li256ELb0ELb1ELb0ELb0EEENS1_19SingleTileSchedulerILb0ELb0ELb1ELi128EEEEEEEEEvNT_6ParamsE,"",@"SHT_CUDA_INFO"
	.sectionflags	@""
	.align	4


	//----- nvinfo : EIATTR_CUDA_API_VERSION
	.align		4
        /*0000*/ 	.byte	0x04, 0x37
        /*0002*/ 	.short	(.L_228 - .L_227)
.L_227:
        /*0004*/ 	.word	0x00000082


	//----- nvinfo : EIATTR_KPARAM_INFO
	.align		4
.L_228:
        /*0008*/ 	.byte	0x04, 0x17
        /*000a*/ 	.short	(.L_230 - .L_229)
.L_229:
        /*000c*/ 	.word	0x00000000
        /*0010*/ 	.short	0x0000
        /*0012*/ 	.short	0x0000
        /*0014*/ 	.byte	0x00, 0xf0, 0x61, 0x10


	//----- nvinfo : EIATTR_SPARSE_MMA_MASK
	.align		4
.L_230:
        /*0018*/ 	.byte	0x03, 0x50
        /*001a*/ 	.short	0x0000


	//----- nvinfo : EIATTR_MAXREG_COUNT
	.align		4
        /*001c*/ 	.byte	0x03, 0x1b
        /*001e*/ 	.short	0x00ff


	//----- nvinfo : EIATTR_MERCURY_ISA_VERSION
	.align		4
        /*0020*/ 	.byte	0x03, 0x5f
        /*0022*/ 	.short	0x0101


	//----- nvinfo : EIATTR_VRC_CTA_INIT_COUNT
	.align		4
        /*0024*/ 	.byte	0x02, 0x4a
	.zero		1
	.zero		1


	//----- nvinfo : EIATTR_EXIT_INSTR_OFFSETS
	.align		4
        /*0028*/ 	.byte	0x04, 0x1c
        /*002a*/ 	.short	(.L_232 - .L_231)


	//   ....[0]....
.L_231:
        /*002c*/ 	.word	0x00000010


	//----- nvinfo : EIATTR_MAX_THREADS
	.align		4
.L_232:
        /*0030*/ 	.byte	0x04, 0x05
        /*0032*/ 	.short	(.L_234 - .L_233)
.L_233:
        /*0034*/ 	.word	0x00000100
        /*0038*/ 	.word	0x00000001
        /*003c*/ 	.word	0x00000001


	//----- nvinfo : EIATTR_CBANK_PARAM_SIZE
	.align		4
.L_234:
        /*0040*/ 	.byte	0x03, 0x19
        /*0042*/ 	.short	0x0418


	//----- nvinfo : EIATTR_PARAM_CBANK
	.align		4
        /*0044*/ 	.byte	0x04, 0x0a
        /*0046*/ 	.short	(.L_236 - .L_235)
	.align		4
.L_235:
        /*0048*/ 	.word	index@(.nv.constant0._ZN7cutlass13device_kernelIN5flash19enable_sm80_to_sm89INS1_16FlashAttnFwdSm80INS1_25CollectiveMainloopFwdSm80ILi8ELi1ELb0EN4cute5tupleIJNS5_1CILi128EEENS7_ILi96EEENS7_ILi256EEEEEELi256ENS_10bfloat16_tEfNS_4arch4Sm80ELb0ELb0ELb1ELb0ELb1ELb0ELb1ELb0EEENS1_21CollectiveEpilogueFwdINS6_IJS8_SA_S9_EEENS6_IJNS7_ILi1EEESI_SI_EEESC_SE_Li256ELb0ELb1ELb0ELb0EEENS1_19SingleTileSchedulerILb0ELb0ELb1ELi128EEEEEEEEEvNT_6ParamsE)
        /*004c*/ 	.short	0x0380
        /*004e*/ 	.short	0x0418


	//----- nvinfo : EIATTR_SW_WAR
	.align		4
.L_236:
        /*0050*/ 	.byte	0x04, 0x36
        /*0052*/ 	.short	(.L_238 - .L_237)
.L_237:
        /*0054*/ 	.word	0x00000008
.L_238:


//--------------------- .nv.info._ZN7cutlass13device_kernelIN5flash19enable_sm80_to_sm89INS1_16FlashAttnFwdSm80INS1_25CollectiveMainloopFwdSm80ILi8ELi1ELb0EN4cute5tupleIJNS5_1CILi128EEENS7_ILi96EEENS7_ILi256EEEEEELi256ENS_10bfloat16_tEfNS_4arch4Sm80ELb0ELb0ELb1ELb1ELb1ELb0ELb1ELb0EEENS1_21CollectiveEpilogueFwdINS6_IJS8_SA_S9_EEENS6_IJNS7_ILi1EEESI_SI_EEESC_SE_Li256ELb1ELb1ELb0ELb0EEENS1_19SingleTileSchedulerILb1ELb0ELb1ELi128EEEEEEEEEvNT_6ParamsE --------------------------
	.section	.nv.info._ZN7cutlass13device_kernelIN5flash19enable_sm80_to_sm89INS1_16FlashAttnFwdSm80INS1_25CollectiveMainloopFwdSm80ILi8ELi1ELb0EN4cute5tupleIJNS5_1CILi128EEENS7_ILi96EEENS7_ILi256EEEEEELi256ENS_10bfloat16_tEfNS_4arch4Sm80ELb0ELb0ELb1ELb1ELb1ELb0ELb1ELb0EEENS1_21CollectiveEpilogueFwdINS6_IJS8_SA_S9_EEENS6_IJNS7_ILi1EEESI_SI_EEESC_SE_Li256ELb1ELb1ELb0ELb0EEENS1_19SingleTileSchedulerILb1ELb0ELb1ELi128EEEEEEEEEvNT_6ParamsE,"",@"SHT_CUDA_INFO"
	.sectionflags	@""
	.align	4


	//----- nvinfo : EIATTR_CUDA_API_VERSION
	.align		4
        /*0000*/ 	.byte	0x04, 0x37
        /*0002*/ 	.short	(.L_240 - .L_239)
.L_239:
        /*0004*/ 	.word	0x00000082


	//----- nvinfo : EIATTR_KPARAM_INFO
	.align		4
.L_240:
        /*0008*/ 	.byte	0x04, 0x17
        /*000a*/ 	.short	(.L_242 - .L_241)
.L_241:
        /*000c*/ 	.word	0x00000000
        /*0010*/ 	.short	0x0000
        /*0012*/ 	.short	0x0000
        /*0014*/ 	.byte	0x00, 0xf0, 0x61, 0x10


	//----- nvinfo : EIATTR_SPARSE_MMA_MASK
	.align		4
.L_242:
        /*0018*/ 	.byte	0x03, 0x50
        /*001a*/ 	.short	0x0000


	//----- nvinfo : EIATTR_MAXREG_COUNT
	.align		4
        /*001c*/ 	.byte	0x03, 0x1b
        /*001e*/ 	.short	0x00ff


	//----- nvinfo : EIATTR_MERCURY_ISA_VERSION
	.align		4
        /*0020*/ 	.byte	0x03, 0x5f
        /*0022*/ 	.short	0x0101


	//----- nvinfo : EIATTR_VRC_CTA_INIT_COUNT
	.align		4
        /*0024*/ 	.byte	0x02, 0x4a
	.zero		1
	.zero		1


	//----- nvinfo : EIATTR_EXIT_INSTR_OFFSETS
	.align		4
        /*0028*/ 	.byte	0x04, 0x1c
        /*002a*/ 	.short	(.L_244 - .L_243)


	//   ....[0]....
.L_243:
        /*002c*/ 	.word	0x00000010


	//----- nvinfo : EIATTR_MAX_THREADS
	.align		4
.L_244:
        /*0030*/ 	.byte	0x04, 0x05
        /*0032*/ 	.short	(.L_246 - .L_245)
.L_245:
        /*0034*/ 	.word	0x00000100
        /*0038*/ 	.word	0x00000001
        /*003c*/ 	.word	0x00000001


	//----- nvinfo : EIATTR_CBANK_PARAM_SIZE
	.align		4
.L_246:
        /*0040*/ 	.byte	0x03, 0x19
        /*0042*/ 	.short	0x0418


	//----- nvinfo : EIATTR_PARAM_CBANK
	.align		4
        /*0044*/ 	.byte	0x04, 0x0a
        /*0046*/ 	.short	(.L_248 - .L_247)
	.align		4
.L_247:
        /*0048*/ 	.word	index@(.nv.constant0._ZN7cutlass13device_kernelIN5flash19enable_sm80_to_sm89INS1_16FlashAttnFwdSm80INS1_25CollectiveMainloopFwdSm80ILi8ELi1ELb0EN4cute5tupleIJNS5_1CILi128EEENS7_ILi96EEENS7_ILi256EEEEEELi256ENS_10bfloat16_tEfNS_4arch4Sm80ELb0ELb0ELb1ELb1ELb1ELb0ELb1ELb0EEENS1_21CollectiveEpilogueFwdINS6_IJS8_SA_S9_EEENS6_IJNS7_ILi1EEESI_SI_EEESC_SE_Li256ELb1ELb1ELb0ELb0EEENS1_19SingleTileSchedulerILb1ELb0ELb1ELi128EEEEEEEEEvNT_6ParamsE)
        /*004c*/ 	.short	0x0380
        /*004e*/ 	.short	0x0418


	//----- nvinfo : EIATTR_SW_WAR
	.align		4
.L_248:
        /*0050*/ 	.byte	0x04, 0x36
        /*0052*/ 	.short	(.L_250 - .L_249)
.L_249:
        /*0054*/ 	.word	0x00000008
.L_250:


//--------------------- .nv.info._ZN7cutlass13device_kernelIN5flash19enable_sm80_to_sm89INS1_16FlashAttnFwdSm80INS1_25CollectiveMainloopFwdSm80ILi8ELi1ELb0EN4cute5tupleIJNS5_1CILi128EEENS7_ILi48EEENS7_ILi256EEEEEELi256ENS_10bfloat16_tEfNS_4arch4Sm80ELb0ELb0ELb1ELb1ELb1ELb1ELb1ELb0EEENS1_21CollectiveEpilogueFwdINS6_IJS8_SA_S9_EEENS6_IJNS7_ILi1EEESI_SI_EEESC_SE_Li256ELb1ELb1ELb0ELb0EEENS1_19SingleTileSchedulerILb1ELb0ELb1ELi128EEEEEEEEEvNT_6ParamsE --------------------------
	.section	.nv.info._ZN7cutlass13device_kernelIN5flash19enable_sm80_to_sm89INS1_16FlashAttnFwdSm80INS1_25CollectiveMainloopFwdSm80ILi8ELi1ELb0EN4cute5tupleIJNS5_1CILi128EEENS7_ILi48EEENS7_ILi256EEEEEELi256ENS_10bfloat16_tEfNS_4arch4Sm80ELb0ELb0ELb1ELb1ELb1ELb1ELb1ELb0EEENS1_21CollectiveEpilogueFwdINS6_IJS8_SA_S9_EEENS6_IJNS7_ILi1EEESI_SI_EEESC_SE_Li256ELb1ELb1ELb0ELb0EEENS1_19SingleTileSchedulerILb1ELb0ELb1ELi128EEEEEEEEEvNT_6ParamsE,"",@"SHT_CUDA_INFO"
	.sectionflags	@""
	.align	4


	//----- nvinfo : EIATTR_CUDA_API_VERSION
	.align		4
        /*0000*/ 	.byte	0x04, 0x37
        /*0002*/ 	.short	(.L_252 - .L_251)
.L_251:
        /*0004*/ 	.word	0x00000082


	//----- nvinfo : EIATTR_KPARAM_INFO
	.align		4
.L_252:
        /*0008*/ 	.byte	0x04, 0x17
        /*000a*/ 	.short	(.L_254 - .L_253)
.L_253:
        /*000c*/ 	.word	0x00000000
        /*0010*/ 	.short	0x0000
        /*0012*/ 	.short	0x0000
        /*0014*/ 	.byte	0x00, 0xf0, 0x61, 0x10


	//----- nvinfo : EIATTR_SPARSE_MMA_MASK
	.align		4
.L_254:
        /*0018*/ 	.byte	0x03, 0x50
        /*001a*/ 	.short	0x0000


	//----- nvinfo : EIATTR_MAXREG_COUNT
	.align		4
        /*001c*/ 	.byte	0x03, 0x1b
        /*001e*/ 	.short	0x00ff


	//----- nvinfo : EIATTR_MERCURY_ISA_VERSION
	.align		4
        /*0020*/ 	.byte	0x03, 0x5f
        /*0022*/ 	.short	0x0101


	//----- nvinfo : EIATTR_VRC_CTA_INIT_COUNT
	.align		4
        /*0024*/ 	.byte	0x02, 0x4a
	.zero		1
	.zero		1


	//----- nvinfo : EIATTR_EXIT_INSTR_OFFSETS
	.align		4
        /*0028*/ 	.byte	0x04, 0x1c
        /*002a*/ 	.short	(.L_256 - .L_255)


	//   ....[0]....
.L_255:
        /*002c*/ 	.word	0x00000010


	//----- nvinfo : EIATTR_MAX_THREADS
	.align		4
.L_256:
        /*0030*/ 	.byte	0x04, 0x05
        /*0032*/ 	.short	(.L_258 - .L_257)
.L_257:
        /*0034*/ 	.word	0x00000100
        /*0038*/ 	.word	0x00000001
        /*003c*/ 	.word	0x00000001


	//----- nvinfo : EIATTR_CBANK_PARAM_SIZE
	.align		4
.L_258:
        /*0040*/ 	.byte	0x03, 0x19
        /*0042*/ 	.short	0x0418


	//----- nvinfo : EIATTR_PARAM_CBANK
	.align		4
        /*0044*/ 	.byte	0x04, 0x0a
        /*0046*/ 	.short	(.L_260 - .L_259)
	.align		4
.L_259:
        /*0048*/ 	.word	index@(.nv.constant0._ZN7cutlass13device_kernelIN5flash19enable_sm80_to_sm89INS1_16FlashAttnFwdSm80INS1_25CollectiveMainloopFwdSm80ILi8ELi1ELb0EN4cute5tupleIJNS5_1CILi128EEENS7_ILi48EEENS7_ILi256EEEEEELi256ENS_10bfloat16_tEfNS_4arch4Sm80ELb0ELb0ELb1ELb1ELb1ELb1ELb1ELb0EEENS1_21CollectiveEpilogueFwdINS6_IJS8_SA_S9_EEENS6_IJNS7_ILi1EEESI_SI_EEESC_SE_Li256ELb1ELb1ELb0ELb0EEENS1_19SingleTileSchedulerILb1ELb0ELb1ELi128EEEEEEEEEvNT_6ParamsE)
        /*004c*/ 	.short	0x0380
        /*004e*/ 	.short	0x0418


	//----- nvinfo : EIATTR_SW_WAR
	.align		4
.L_260:
        /*0050*/ 	.byte	0x04, 0x36
        /*0052*/ 	.short	(.L_262 - .L_261)
.L_261:
        /*0054*/ 	.word	0x00000008
.L_262:


//--------------------- .nv.info._ZN7cutlass13device_kernelIN5flash19enable_sm80_to_sm89INS1_16FlashAttnFwdSm80INS1_25CollectiveMainloopFwdSm80ILi8ELi1ELb0EN4cute5tupleIJNS5_1CILi128EEENS7_ILi64EEENS7_ILi256EEEEEELi256ENS_10bfloat16_tEfNS_4arch4Sm80ELb0ELb1ELb1ELb0ELb1ELb0ELb1ELb0EEENS1_21CollectiveEpilogueFwdINS6_IJS8_SA_S9_EEENS6_IJNS7_ILi1EEESI_SI_EEESC_SE_Li256ELb0ELb1ELb0ELb0EEENS1_19SingleTileSchedulerILb0ELb0ELb1ELi128EEEEEEEEEvNT_6ParamsE --------------------------
	.section	.nv.info._ZN7cutlass13device_kernelIN5flash19enable_sm80_to_sm89INS1_16FlashAttnFwdSm80INS1_25CollectiveMainloopFwdSm80ILi8ELi1ELb0EN4cute5tupleIJNS5_1CILi128EEENS7_ILi64EEENS7_ILi256EEEEEELi256ENS_10bfloat16_tEfNS_4arch4Sm80ELb0ELb1ELb1ELb0ELb1ELb0ELb1ELb0EEENS1_21CollectiveEpilogueFwdINS6_IJS8_SA_S9_EEENS6_IJNS7_ILi1EEESI_SI_EEESC_SE_Li256ELb0ELb1ELb0ELb0EEENS1_19SingleTileSchedulerILb0ELb0ELb1ELi128EEEEEEEEEvNT_6ParamsE,"",@"SHT_CUDA_INFO"
	.sectionflags	@""
	.align	4


	//----- nvinfo : EIATTR_CUDA_API_VERSION
	.align		4
        /*0000*/ 	.byte	0x04, 0x37
        /*0002*/ 	.short	(.L_264 - .L_263)
.L_263:
        /*0004*/ 	.word	0x00000082


	//----- nvinfo : EIATTR_KPARAM_INFO
	.align		4
.L_264:
        /*0008*/ 	.byte	0x04, 0x17
        /*000a*/ 	.short	(.L_266 - .L_265)
.L_265:
        /*000c*/ 	.word	0x00000000
        /*0010*/ 	.short	0x0000
        /*0012*/ 	.short	0x0000
        /*0014*/ 	.byte	0x00, 0xf0, 0x61, 0x10


	//----- nvinfo : EIATTR_SPARSE_MMA_MASK
	.align		4
.L_266:
        /*0018*/ 	.byte	0x03, 0x50
        /*001a*/ 	.short	0x0000


	//----- nvinfo : EIATTR_MAXREG_COUNT
	.align		4
        /*001c*/ 	.byte	0x03, 0x1b
        /*001e*/ 	.short	0x00ff


	//----- nvinfo : EIATTR_MERCURY_ISA_VERSION
	.align		4
        /*0020*/ 	.byte	0x03, 0x5f
        /*0022*/ 	.short	0x0101


	//----- nvinfo : EIATTR_VRC_CTA_INIT_COUNT
	.align		4
        /*0024*/ 	.byte	0x02, 0x4a
	.zero		1
	.zero		1


	//----- nvinfo : EIATTR_EXIT_INSTR_OFFSETS
	.align		4
        /*0028*/ 	.byte	0x04, 0x1c
        /*002a*/ 	.short	(.L_268 - .L_267)


	//   ....[0]....
.L_267:
        /*002c*/ 	.word	0x00000010


	//----- nvinfo : EIATTR_MAX_THREADS
	.align		4
.L_268:
        /*0030*/ 	.byte	0x04, 0x05
        /*0032*/ 	.short	(.L_270 - .L_269)
.L_269:
        /*0034*/ 	.word	0x00000100
        /*0038*/ 	.word	0x00000001
        /*003c*/ 	.word	0x00000001


	//----- nvinfo : EIATTR_CBANK_PARAM_SIZE
	.align		4
.L_270:
        /*0040*/ 	.byte	0x03, 0x19
        /*0042*/ 	.short	0x0418


	//----- nvinfo : EIATTR_PARAM_CBANK
	.align		4
        /*0044*/ 	.byte	0x04, 0x0a
        /*0046*/ 	.short	(.L_272 - .L_271)
	.align		4
.L_271:
        /*0048*/ 	.word	index@(.nv.constant0._ZN7cutlass13device_kernelIN5flash19enable_sm80_to_sm89INS1_16FlashAttnFwdSm80INS1_25CollectiveMainloopFwdSm80ILi8ELi1ELb0EN4cute5tupleIJNS5_1CILi128EEENS7_ILi64EEENS7_ILi256EEEEEELi256ENS_10bfloat16_tEfNS_4arch4Sm80ELb0ELb1ELb1ELb0ELb1ELb0ELb1ELb0EEENS1_21CollectiveEpilogueFwdINS6_IJS8_SA_S9_EEENS6_IJNS7_ILi1EEESI_SI_EEESC_SE_Li256ELb0ELb1ELb0ELb0EEENS1_19SingleTileSchedulerILb0ELb0ELb1ELi128EEEEEEEEEvNT_6ParamsE)
        /*004c*/ 	.short	0x0380
        /*004e*/ 	.short	0x0418


	//----- nvinfo : EIATTR_SW_WAR
	.align		4
.L_272:
        /*0050*/ 	.byte	0x04, 0x36
        /*0052*/ 	.short	(.L_274 - .L_273)
.L_273:
        /*0054*/ 	.word	0x00000008
.L_274:


//--------------------- .nv.info._ZN7cutlass13device_kernelIN5flash19enable_sm80_to_sm89INS1_16FlashAttnFwdSm80INS1_25CollectiveMainloopFwdSm80ILi8ELi1ELb0EN4cute5tupleIJNS5_1CILi128EEENS7_ILi64EEENS7_ILi256EEEEEELi256ENS_10bfloat16_tEfNS_4arch4Sm80ELb0ELb1ELb1ELb1ELb1ELb0ELb1ELb0EEENS1_21CollectiveEpilogueFwdINS6_IJS8_SA_S9_EEENS6_IJNS7_ILi1EEESI_SI_EEESC_SE_Li256ELb1ELb1ELb0ELb0EEENS1_19SingleTileSchedulerILb1ELb0ELb1ELi128EEEEEEEEEvNT_6ParamsE --------------------------
	.section	.nv.info._ZN7cutlass13device_kernelIN5flash19enable_sm80_to_sm89INS1_16FlashAttnFwdSm80INS1_25CollectiveMainloopFwdSm80ILi8ELi1ELb0EN4cute5tupleIJNS5_1CILi128EEENS7_ILi64EEENS7_ILi256EEEEEELi256ENS_10bfloat16_tEfNS_4arch4Sm80ELb0ELb1ELb1ELb1ELb1ELb0ELb1ELb0EEENS1_21CollectiveEpilogueFwdINS6_IJS8_SA_S9_EEENS6_IJNS7_ILi1EEESI_SI_EEESC_SE_Li256ELb1ELb1ELb0ELb0EEENS1_19SingleTileSchedulerILb1ELb0ELb1ELi128EEEEEEEEEvNT_6ParamsE,"",@"SHT_CUDA_INFO"
	.sectionflags	@""
	.align	4


	//----- nvinfo : EIATTR_CUDA_API_VERSION
	.align		4
        /*0000*/ 	.byte	0x04, 0x37
        /*0002*/ 	.short	(.L_276 - .L_275)
.L_275:
        /*0004*/ 	.word	0x00000082


	//----- nvinfo : EIATTR_KPARAM_INFO
	.align		4
.L_276:
        /*0008*/ 	.byte	0x04, 0x17
        /*000a*/ 	.short	(.L_278 - .L_277)
.L_277:
        /*000c*/ 	.word	0x00000000
        /*0010*/ 	.short	0x0000
        /*0012*/ 	.short	0x0000
        /*0014*/ 	.byte	0x00, 0xf0, 0x61, 0x10


	//----- nvinfo : EIATTR_SPARSE_MMA_MASK
	.align		4
.L_278:
        /*0018*/ 	.byte	0x03, 0x50
        /*001a*/ 	.short	0x0000


	//----- nvinfo : EIATTR_MAXREG_COUNT
	.align		4
        /*001c*/ 	.byte	0x03, 0x1b
        /*001e*/ 	.short	0x00ff


	//----- nvinfo : EIATTR_MERCURY_ISA_VERSION
	.align		4
        /*0020*/ 	.byte	0x03, 0x5f
        /*0022*/ 	.short	0x0101


	//----- nvinfo : EIATTR_VRC_CTA_INIT_COUNT
	.align		4
        /*0024*/ 	.byte	0x02, 0x4a
	.zero		1
	.zero		1


	//----- nvinfo : EIATTR_EXIT_INSTR_OFFSETS
	.align		4
        /*0028*/ 	.byte	0x04, 0x1c
        /*002a*/ 	.short	(.L_280 - .L_279)


	//   ....[0]....
.L_279:
        /*002c*/ 	.word	0x00000010


	//----- nvinfo : EIATTR_MAX_THREADS
	.align		4
.L_280:
        /*0030*/ 	.byte	0x04, 0x05
        /*0032*/ 	.short	(.L_282 - .L_281)
.L_281:
        /*0034*/ 	.word	0x00000100
        /*0038*/ 	.word	0x00000001
        /*003c*/ 	.word	0x00000001


	//----- nvinfo : EIATTR_CBANK_PARAM_SIZE
	.align		4
.L_282:
        /*0040*/ 	.byte	0x03, 0x19
        /*0042*/ 	.short	0x0418


	//----- nvinfo : EIATTR_PARAM_CBANK
	.align		4
        /*0044*/ 	.byte	0x04, 0x0a
        /*0046*/ 	.short	(.L_284 - .L_283)
	.align		4
.L_283:
        /*0048*/ 	.word	index@(.nv.constant0._ZN7cutlass13device_kernelIN5flash19enable_sm80_to_sm89INS1_16FlashAttnFwdSm80INS1_25CollectiveMainloopFwdSm80ILi8ELi1ELb0EN4cute5tupleIJNS5_1CILi128EEENS7_ILi64EEENS7_ILi256EEEEEELi256ENS_10bfloat16_tEfNS_4arch4Sm80ELb0ELb1ELb1ELb1ELb1ELb0ELb1ELb0EEENS1_21CollectiveEpilogueFwdINS6_IJS8_SA_S9_EEENS6_IJNS7_ILi1EEESI_SI_EEESC_SE_Li256ELb1ELb1ELb0ELb0EEENS1_19SingleTileSchedulerILb1ELb0ELb1ELi128EEEEEEEEEvNT_6ParamsE)
        /*004c*/ 	.short	0x0380
        /*004e*/ 	.short	0x0418


	//----- nvinfo : EIATTR_SW_WAR
	.align		4
.L_284:
        /*0050*/ 	.byte	0x04, 0x36
        /*0052*/ 	.short	(.L_286 - .L_285)
.L_285:
        /*0054*/ 	.word	0x00000008
.L_286:


//--------------------- .nv.info._ZN7cutlass13device_kernelIN5flash19enable_sm80_to_sm89INS1_16FlashAttnFwdSm80INS1_25CollectiveMainloopFwdSm80ILi8ELi1ELb0EN4cute5tupleIJNS5_1CILi128EEENS7_ILi48EEENS7_ILi256EEEEEELi256ENS_10bfloat16_tEfNS_4arch4Sm80ELb0ELb1ELb1ELb1ELb1ELb1ELb1ELb0EEENS1_21CollectiveEpilogueFwdINS6_IJS8_SA_S9_EEENS6_IJNS7_ILi1EEESI_SI_EEESC_SE_Li256ELb1ELb1ELb0ELb0EEENS1_19SingleTileSchedulerILb1ELb0ELb1ELi128EEEEEEEEEvNT_6ParamsE --------------------------
	.section	.nv.info._ZN7cutlass13device_kernelIN5flash19enable_sm80_to_sm89INS1_16FlashAttnFwdSm80INS1_25CollectiveMainloopFwdSm80ILi8ELi1ELb0EN4cute5tupleIJNS5_1CILi128EEENS7_ILi48EEENS7_ILi256EEEEEELi256ENS_10bfloat16_tEfNS_4arch4Sm80ELb0ELb1ELb1ELb1ELb1ELb1ELb1ELb0EEENS1_21CollectiveEpilogueFwdINS6_IJS8_SA_S9_EEENS6_IJNS7_ILi1EEESI_SI_EEESC_SE_Li256ELb1ELb1ELb0ELb0EEENS1_19SingleTileSchedulerILb1ELb0ELb1ELi128EEEEEEEEEvNT_6ParamsE,"",@"SHT_CUDA_INFO"
	.sectionflags	@""
	.align	4


	//----- nvinfo : EIATTR_CUDA_API_VERSION
	.align		4
        /*0000*/ 	.byte	0x04, 0x37
        /*0002*/ 	.short	(.L_288 - .L_287)
.L_287:
        /*0004*/ 	.word	0x00000082


	//----- nvinfo : EIATTR_KPARAM_INFO
	.align		4
.L_288:
        /*0008*/ 	.byte	0x04, 0x17
        /*000a*/ 	.short	(.L_290 - .L_289)
.L_289:
        /*000c*/ 	.word	0x00000000
        /*0010*/ 	.short	0x0000
        /*0012*/ 	.short	0x0000
        /*0014*/ 	.byte	0x00, 0xf0, 0x61, 0x10


	//----- nvinfo : EIATTR_SPARSE_MMA_MASK
	.align		4
.L_290:
        /*0018*/ 	.byte	0x03, 0x50
        /*001a*/ 	.short	0x0000


	//----- nvinfo : EIATTR_MAXREG_COUNT
	.align		4
        /*001c*/ 	.byte	0x03, 0x1b
        /*001e*/ 	.short	0x00ff


	//----- nvinfo : EIATTR_MERCURY_ISA_VERSION
	.align		4
        /*0020*/ 	.byte	0x03, 0x5f
        /*0022*/ 	.short	0x0101


	//----- nvinfo : EIATTR_VRC_CTA_INIT_COUNT
	.align		4
        /*0024*/ 	.byte	0x02, 0x4a
	.zero		1
	.zero		1


	//----- nvinfo : EIATTR_EXIT_INSTR_OFFSETS
	.align		4
        /*0028*/ 	.byte	0x04, 0x1c
        /*002a*/ 	.short	(.L_292 - .L_291)


	//   ....[0]....
.L_291:
        /*002c*/ 	.word	0x00000010


	//----- nvinfo : EIATTR_MAX_THREADS
	.align		4
.L_292:
        /*0030*/ 	.byte	0x04, 0x05
        /*0032*/ 	.short	(.L_294 - .L_293)
.L_293:
        /*0034*/ 	.word	0x00000100
        /*0038*/ 	.word	0x00000001
        /*003c*/ 	.word	0x00000001


	//----- nvinfo : EIATTR_CBANK_PARAM_SIZE
	.align		4
.L_294:
        /*0040*/ 	.byte	0x03, 0x19
        /*0042*/ 	.short	0x0418


	//----- nvinfo : EIATTR_PARAM_CBANK
	.align		4
        /*0044*/ 	.byte	0x04, 0x0a
        /*0046*/ 	.short	(.L_296 - .L_295)
	.align		4
.L_295:
        /*0048*/ 	.word	index@(.nv.constant0._ZN7cutlass13device_kernelIN5flash19enable_sm80_to_sm89INS1_16FlashAttnFwdSm80INS1_25CollectiveMainloopFwdSm80ILi8ELi1ELb0EN4cute5tupleIJNS5_1CILi128EEENS7_ILi48EEENS7_ILi256EEEEEELi256ENS_10bfloat16_tEfNS_4arch4Sm80ELb0ELb1ELb1ELb1ELb1ELb1ELb1ELb0EEENS1_21CollectiveEpilogueFwdINS6_IJS8_SA_S9_EEENS6_IJNS7_ILi1EEESI_SI_EEESC_SE_Li256ELb1ELb1ELb0ELb0EEENS1_19SingleTileSchedulerILb1ELb0ELb1ELi128EEEEEEEEEvNT_6ParamsE)
        /*004c*/ 	.short	0x0380
        /*004e*/ 	.short	0x0418


	//----- nvinfo : EIATTR_SW_WAR
	.align		4
.L_296:
        /*0050*/ 	.byte	0x04, 0x36
        /*0052*/ 	.short	(.L_298 - .L_297)
.L_297:
        /*0054*/ 	.word	0x00000008
.L_298:


//--------------------- .nv.info._ZN7cutlass13device_kernelIN5flash19enable_sm80_to_sm89INS1_16FlashAttnFwdSm80INS1_25CollectiveMainloopFwdSm80ILi8ELi1ELb0EN4cute5tupleIJNS5_1CILi128EEENS7_ILi96EEENS7_ILi256EEEEEELi256ENS_10bfloat16_tEfNS_4arch4Sm80ELb1ELb0ELb1ELb0ELb1ELb0ELb1ELb0EEENS1_21CollectiveEpilogueFwdINS6_IJS8_SA_S9_EEENS6_IJNS7_ILi1EEESI_SI_EEESC_SE_Li256ELb0ELb1ELb0ELb0EEENS1_30DynamicPersistentTileSchedulerILi256ELi256ELb0ELb1ELb0EEEEEEEEEvNT_6ParamsE --------------------------
	.section	.nv.info._ZN7cutlass13device_kernelIN5flash19enable_sm80_to_sm89INS1_16FlashAttnFwdSm80INS1_25CollectiveMainloopFwdSm80ILi8ELi1ELb0EN4cute5tupleIJNS5_1CILi128EEENS7_ILi96EEENS7_ILi256EEEEEELi256ENS_10bfloat16_tEfNS_4arch4Sm80ELb1ELb0ELb1ELb0ELb1ELb0ELb1ELb0EEENS1_21CollectiveEpilogueFwdINS6_IJS8_SA_S9_EEENS6_IJNS7_ILi1EEESI_SI_EEESC_SE_Li256ELb0ELb1ELb0ELb0EEENS1_30DynamicPersistentTileSchedulerILi256ELi256ELb0ELb1ELb0EEEEEEEEEvNT_6ParamsE,"",@"SHT_CUDA_INFO"
	.sectionflags	@""
	.align	4


	//----- nvinfo : EIATTR_CUDA_API_VERSION
	.align		4
        /*0000*/ 	.byte	0x04, 0x37
        /*0002*/ 	.short	(.L_300 - .L_299)
.L_299:
        /*0004*/ 	.word	0x00000082


	//----- nvinfo : EIATTR_KPARAM_INFO
	.align		4
.L_300:
        /*0008*/ 	.byte	0x04, 0x17
        /*000a*/ 	.short	(.L_302 - .L_301)
.L_301:
        /*000c*/ 	.word	0x00000000
        /*0010*/ 	.short	0x0000
        /*0012*/ 	.short	0x0000
        /*0014*/ 	.byte	0x00, 0xf0, 0xa1, 0x10


	//----- nvinfo : EIATTR_SPARSE_MMA_MASK
	.align		4
.L_302:
        /*0018*/ 	.byte	0x03, 0x50
        /*001a*/ 	.short	0x0000


	//----- nvinfo : EIATTR_MAXREG_COUNT
	.align		4
        /*001c*/ 	.byte	0x03, 0x1b
        /*001e*/ 	.short	0x00ff


	//----- nvinfo : EIATTR_MERCURY_ISA_VERSION
	.align		4
        /*0020*/ 	.byte	0x03, 0x5f
        /*0022*/ 	.short	0x0101


	//----- nvinfo : EIATTR_VRC_CTA_INIT_COUNT
	.align		4
        /*0024*/ 	.byte	0x02, 0x4a
	.zero		1
	.zero		1


	//----- nvinfo : EIATTR_EXIT_INSTR_OFFSETS
	.align		4
        /*0028*/ 	.byte	0x04, 0x1c
        /*002a*/ 	.short	(.L_304 - .L_303)


	//   ....[0]....
.L_303:
        /*002c*/ 	.word	0x00000010


	//----- nvinfo : EIATTR_MAX_THREADS
	.align		4
.L_304:
        /*0030*/ 	.byte	0x04, 0x05
        /*0032*/ 	.short	(.L_306 - .L_305)
.L_305:
        /*0034*/ 	.word	0x00000100
        /*0038*/ 	.word	0x00000001
        /*003c*/ 	.word	0x00000001


	//----- nvinfo : EIATTR_CBANK_PARAM_SIZE
	.align		4
.L_306:
        /*0040*/ 	.byte	0x03, 0x19
        /*0042*/ 	.short	0x0428


	//----- nvinfo : EIATTR_PARAM_CBANK
	.align		4
        /*0044*/ 	.byte	0x04, 0x0a
        /*0046*/ 	.short	(.L_308 - .L_307)
	.align		4
.L_307:
        /*0048*/ 	.word	index@(.nv.constant0._ZN7cutlass13device_kernelIN5flash19enable_sm80_to_sm89INS1_16FlashAttnFwdSm80INS1_25CollectiveMainloopFwdSm80ILi8ELi1ELb0EN4cute5tupleIJNS5_1CILi128EEENS7_ILi96EEENS7_ILi256EEEEEELi256ENS_10bfloat16_tEfNS_4arch4Sm80ELb1ELb0ELb1ELb0ELb1ELb0ELb1ELb0EEENS1_21CollectiveEpilogueFwdINS6_IJS8_SA_S9_EEENS6_IJNS7_ILi1EEESI_SI_EEESC_SE_Li256ELb0ELb1ELb0ELb0EEENS1_30DynamicPersistentTileSchedulerILi256ELi256ELb0ELb1ELb0EEEEEEEEEvNT_6ParamsE)
        /*004c*/ 	.short	0x0380
        /*004e*/ 	.short	0x0428


	//----- nvinfo : EIATTR_SW_WAR
	.align		4
.L_308:
        /*0050*/ 	.byte	0x04, 0x36
        /*0052*/ 	.short	(.L_310 - .L_309)
.L_309:
        /*0054*/ 	.word	0x00000008
.L_310:


//--------------------- .nv.info._ZN7cutlass13device_kernelIN5flash19enable_sm80_to_sm89INS1_16FlashAttnFwdSm80INS1_25CollectiveMainloopFwdSm80ILi8ELi1ELb0EN4cute5tupleIJNS5_1CILi128EEENS7_ILi96EEENS7_ILi256EEEEEELi256ENS_10bfloat16_tEfNS_4arch4Sm80ELb1ELb0ELb1ELb1ELb1ELb0ELb1ELb0EEENS1_21CollectiveEpilogueFwdINS6_IJS8_SA_S9_EEENS6_IJNS7_ILi1EEESI_SI_EEESC_SE_Li256ELb1ELb1ELb0ELb0EEENS1_19SingleTileSchedulerILb1ELb0ELb1ELi128EEEEEEEEEvNT_6ParamsE --------------------------
	.section	.nv.info._ZN7cutlass13device_kernelIN5flash19enable_sm80_to_sm89INS1_16FlashAttnFwdSm80INS1_25CollectiveMainloopFwdSm80ILi8ELi1ELb0EN4cute5tupleIJNS5_1CILi128EEENS7_ILi96EEENS7_ILi256EEEEEELi256ENS_10bfloat16_tEfNS_4arch4Sm80ELb1ELb0ELb1ELb1ELb1ELb0ELb1ELb0EEENS1_21CollectiveEpilogueFwdINS6_IJS8_SA_S9_EEENS6_IJNS7_ILi1EEESI_SI_EEESC_SE_Li256ELb1ELb1ELb0ELb0EEENS1_19SingleTileSchedulerILb1ELb0ELb1ELi128EEEEEEEEEvNT_6ParamsE,"",@"SHT_CUDA_INFO"
	.sectionflags	@""
	.align	4


	//----- nvinfo : EIATTR_CUDA_API_VERSION
	.align		4
        /*0000*/ 	.byte	0x04, 0x37
        /*0002*/ 	.short	(.L_312 - .L_311)
.L_311:
        /*0004*/ 	.word	0x00000082


	//----- nvinfo : EIATTR_KPARAM_INFO
	.align		4
.L_312:
        /*0008*/ 	.byte	0x04, 0x17
        /*000a*/ 	.short	(.L_314 - .L_313)
.L_313:
        /*000c*/ 	.word	0x00000000
        /*0010*/ 	.short	0x0000
        /*0012*/ 	.short	0x0000
        /*0014*/ 	.byte	0x00, 0xf0, 0x61, 0x10


	//----- nvinfo : EIATTR_SPARSE_MMA_MASK
	.align		4
.L_314:
        /*0018*/ 	.byte	0x03, 0x50
        /*001a*/ 	.short	0x0000


	//----- nvinfo : EIATTR_MAXREG_COUNT
	.align		4
        /*001c*/ 	.byte	0x03, 0x1b
        /*001e*/ 	.short	0x00ff


	//----- nvinfo : EIATTR_MERCURY_ISA_VERSION
	.align		4
        /*0020*/ 	.byte	0x03, 0x5f
        /*0022*/ 	.short	0x0101


	//----- nvinfo : EIATTR_VRC_CTA_INIT_COUNT
	.align		4
        /*0024*/ 	.byte	0x02, 0x4a
	.zero		1
	.zero		1


	//----- nvinfo : EIATTR_EXIT_INSTR_OFFSETS
	.align		4
        /*0028*/ 	.byte	0x04, 0x1c
        /*002a*/ 	.short	(.L_316 - .L_315)


	//   ....[0]....
.L_315:
        /*002c*/ 	.word	0x00000010


	//----- nvinfo : EIATTR_MAX_THREADS
	.align		4
.L_316:
        /*0030*/ 	.byte	0x04, 0x05
        /*0032*/ 	.short	(.L_318 - .L_317)
.L_317:
        /*0034*/ 	.word	0x00000100
        /*0038*/ 	.word	0x00000001
        /*003c*/ 	.word	0x00000001


	//----- nvinfo : EIATTR_CBANK_PARAM_SIZE
	.align		4
.L_318:
        /*0040*/ 	.byte	0x03, 0x19
        /*0042*/ 	.short	0x0418


	//----- nvinfo : EIATTR_PARAM_CBANK
	.align		4
        /*0044*/ 	.byte	0x04, 0x0a
        /*0046*/ 	.short	(.L_320 - .L_319)
	.align		4
.L_319:
        /*0048*/ 	.word	index@(.nv.constant0._ZN7cutlass13device_kernelIN5flash19enable_sm80_to_sm89INS1_16FlashAttnFwdSm80INS1_25CollectiveMainloopFwdSm80ILi8ELi1ELb0EN4cute5tupleIJNS5_1CILi128EEENS7_ILi96EEENS7_ILi256EEEEEELi256ENS_10bfloat16_tEfNS_4arch4Sm80ELb1ELb0ELb1ELb1ELb1ELb0ELb1ELb0EEENS1_21CollectiveEpilogueFwdINS6_IJS8_SA_S9_EEENS6_IJNS7_ILi1EEESI_SI_EEESC_SE_Li256ELb1ELb1ELb0ELb0EEENS1_19SingleTileSchedulerILb1ELb0ELb1ELi128EEEEEEEEEvNT_6ParamsE)
        /*004c*/ 	.short	0x0380
        /*004e*/ 	.short	0x0418


	//----- nvinfo : EIATTR_SW_WAR
	.align		4
.L_320:
        /*0050*/ 	.byte	0x04, 0x36
        /*0052*/ 	.short	(.L_322 - .L_321)
.L_321:
        /*0054*/ 	.word	0x00000008
.L_322:


//--------------------- .nv.info._ZN7cutlass13device_kernelIN5flash19enable_sm80_to_sm89INS1_16FlashAttnFwdSm80INS1_25CollectiveMainloopFwdSm80ILi8ELi1ELb0EN4cute5tupleIJNS5_1CILi128EEENS7_ILi48EEENS7_ILi256EEEEEELi256ENS_10bfloat16_tEfNS_4arch4Sm80ELb1ELb0ELb1ELb1ELb1ELb1ELb1ELb0EEENS1_21CollectiveEpilogueFwdINS6_IJS8_SA_S9_EEENS6_IJNS7_ILi1EEESI_SI_EEESC_SE_Li256ELb1ELb1ELb0ELb0EEENS1_19SingleTileSchedulerILb1ELb0ELb1ELi128EEEEEEEEEvNT_6ParamsE --------------------------
	.section	.nv.info._ZN7cutlass13device_kernelIN5flash19enable_sm80_to_sm89INS1_16FlashAttnFwdSm80INS1_25CollectiveMainloopFwdSm80ILi8ELi1ELb0EN4cute5tupleIJNS5_1CILi128EEENS7_ILi48EEENS7_ILi256EEEEEELi256ENS_10bfloat16_tEfNS_4arch4Sm80ELb1ELb0ELb1ELb1ELb1ELb1ELb1ELb0EEENS1_21CollectiveEpilogueFwdINS6_IJS8_SA_S9_EEENS6_IJNS7_ILi1EEESI_SI_EEESC_SE_Li256ELb1ELb1ELb0ELb0EEENS1_19SingleTileSchedulerILb1ELb0ELb1ELi128EEEEEEEEEvNT_6ParamsE,"",@"SHT_CUDA_INFO"
	.sectionflags	@""
	.align	4


	//----- nvinfo : EIATTR_CUDA_API_VERSION
	.align		4
        /*0000*/ 	.byte	0x04, 0x37
        /*0002*/ 	.short	(.L_324 - .L_323)
.L_323:
        /*0004*/ 	.word	0x00000082


	//----- nvinfo : EIATTR_KPARAM_INFO
	.align		4
.L_324:
        /*0008*/ 	.byte	0x04, 0x17
        /*000a*/ 	.short	(.L_326 - .L_325)
.L_325:
        /*000c*/ 	.word	0x00000000
        /*0010*/ 	.short	0x0000
        /*0012*/ 	.short	0x0000
        /*0014*/ 	.byte	0x00, 0xf0, 0x61, 0x10


	//----- nvinfo : EIATTR_SPARSE_MMA_MASK
	.align		4
.L_326:
        /*0018*/ 	.byte	0x03, 0x50
        /*001a*/ 	.short	0x0000


	//----- nvinfo : EIATTR_MAXREG_COUNT
	.align		4
        /*001c*/ 	.byte	0x03, 0x1b
        /*001e*/ 	.short	0x00ff


	//----- nvinfo : EIATTR_MERCURY_ISA_VERSION
	.align		4
        /*0020*/ 	.byte	0x03, 0x5f
        /*0022*/ 	.short	0x0101


	//----- nvinfo : EIATTR_VRC_CTA_INIT_COUNT
	.align		4
        /*0024*/ 	.byte	0x02, 0x4a
	.zero		1
	.zero		1


	//----- nvinfo : EIATTR_EXIT_INSTR_OFFSETS
	.align		4
        /*0028*/ 	.byte	0x04, 0x1c
        /*002a*/ 	.short	(.L_328 - .L_327)


	//   ....[0]....
.L_327:
        /*002c*/ 	.word	0x00000010


	//----- nvinfo : EIATTR_MAX_THREADS
	.align		4
.L_328:
        /*0030*/ 	.byte	0x04, 0x05
        /*0032*/ 	.short	(.L_330 - .L_329)
.L_329:
        /*0034*/ 	.word	0x00000100
        /*0038*/ 	.word	0x00000001
        /*003c*/ 	.word	0x00000001


	//----- nvinfo : EIATTR_CBANK_PARAM_SIZE
	.align		4
.L_330:
        /*0040*/ 	.byte	0x03, 0x19
        /*0042*/ 	.short	0x0418


	//----- nvinfo : EIATTR_PARAM_CBANK
	.align		4
        /*0044*/ 	.byte	0x04, 0x0a
        /*0046*/ 	.short	(.L_332 - .L_331)
	.align		4
.L_331:
        /*0048*/ 	.word	index@(.nv.constant0._ZN7cutlass13device_kernelIN5flash19enable_sm80_to_sm89INS1_16FlashAttnFwdSm80INS1_25CollectiveMainloopFwdSm80ILi8ELi1ELb0EN4cute5tupleIJNS5_1CILi128EEENS7_ILi48EEENS7_ILi256EEEEEELi256ENS_10bfloat16_tEfNS_4arch4Sm80ELb1ELb0ELb1ELb1ELb1ELb1ELb1ELb0EEENS1_21CollectiveEpilogueFwdINS6_IJS8_SA_S9_EEENS6_IJNS7_ILi1EEESI_SI_EEESC_SE_Li256ELb1ELb1ELb0ELb0EEENS1_19SingleTileSchedulerILb1ELb0ELb1ELi128EEEEEEEEEvNT_6ParamsE)
        /*004c*/ 	.short	0x0380
        /*004e*/ 	.short	0x0418


	//----- nvinfo : EIATTR_SW_WAR
	.align		4
.L_332:
        /*0050*/ 	.byte	0x04, 0x36
        /*0052*/ 	.short	(.L_334 - .L_333)
.L_333:
        /*0054*/ 	.word	0x00000008
.L_334:


//--------------------- .nv.callgraph             --------------------------
	.section	.nv.callgraph,"",@"SHT_CUDA_CALLGRAPH"
	.align	4
	.sectionentsize	8
	.align		4
        /*0000*/ 	.word	0x00000000
	.align		4
        /*0004*/ 	.word	0xffffffff
	.align		4
        /*0008*/ 	.word	0x00000000
	.align		4
        /*000c*/ 	.word	0xfffffffe
	.align		4
        /*0010*/ 	.word	0x00000000
	.align		4
        /*0014*/ 	.word	0xfffffffd
	.align		4
        /*0018*/ 	.word	0x00000000
	.align		4
        /*001c*/ 	.word	0xfffffffc


//--------------------- .nv.constant4             --------------------------
	.section	.nv.constant4,"a",@progbits
	.align	8
	.align		8
.nv.constant4:
        /*0000*/ 	.dword	_ZN80_INTERNAL_d066332e_44_flash_fwd_hdim256_bf16_paged_softcap_sm80_cu_ceb34e2a_38024cuda3std3__45__cpo5beginE
	.align		8
        /*0008*/ 	.dword	_ZN80_INTERNAL_d066332e_44_flash_fwd_hdim256_bf16_paged_softcap_sm80_cu_ceb34e2a_38024cuda3std3__45__cpo3endE
	.align		8
        /*0010*/ 	.dword	_ZN80_INTERNAL_d066332e_44_flash_fwd_hdim256_bf16_paged_softcap_sm80_cu_ceb34e2a_38024cuda3std3__45__cpo6cbeginE
	.align		8
        /*0018*/ 	.dword	_ZN80_INTERNAL_d066332e_44_flash_fwd_hdim256_bf16_paged_softcap_sm80_cu_ceb34e2a_38024cuda3std3__45__cpo4cendE
	.align		8
        /*0020*/ 	.dword	_ZN80_INTERNAL_d066332e_44_flash_fwd_hdim256_bf16_paged_softcap_sm80_cu_ceb34e2a_38024cuda3std3__482_GLOBAL__N__d066332e_44_flash_fwd_hdim256_bf16_paged_softcap_sm80_cu_ceb34e2a_38026ignoreE
	.align		8
        /*0028*/ 	.dword	_ZN80_INTERNAL_d066332e_44_flash_fwd_hdim256_bf16_paged_softcap_sm80_cu_ceb34e2a_38024cuda3std3__419piecewise_constructE
	.align		8
        /*0030*/ 	.dword	_ZN80_INTERNAL_d066332e_44_flash_fwd_hdim256_bf16_paged_softcap_sm80_cu_ceb34e2a_38024cuda3std3__48in_placeE
	.align		8
        /*0038*/ 	.dword	_ZN80_INTERNAL_d066332e_44_flash_fwd_hdim256_bf16_paged_softcap_sm80_cu_ceb34e2a_38024cuda3std6ranges3__45__cpo4swapE
	.align		8
        /*0040*/ 	.dword	_ZN80_INTERNAL_d066332e_44_flash_fwd_hdim256_bf16_paged_softcap_sm80_cu_ceb34e2a_38024cuda3std6ranges3__45__cpo9iter_moveE
	.align		8
        /*0048*/ 	.dword	_ZN80_INTERNAL_d066332e_44_flash_fwd_hdim256_bf16_paged_softcap_sm80_cu_ceb34e2a_38024cute7productE
	.align		8
        /*0050*/ 	.dword	_ZN80_INTERNAL_d066332e_44_flash_fwd_hdim256_bf16_paged_softcap_sm80_cu_ceb34e2a_38024cute1_E


//--------------------- .text._ZN7cutlass13device_kernelIN5flash19enable_sm80_to_sm89INS1_16FlashAttnFwdSm80INS1_25CollectiveMainloopFwdSm80ILi8ELi1ELb1EN4cute5tupleIJNS5_1CILi128EEENS7_ILi64EEENS7_ILi256EEEEEELi256ENS_10bfloat16_tEfNS_4arch4Sm80ELb0ELb0ELb1ELb0ELb1ELb0ELb1ELb0EEENS1_21CollectiveEpilogueFwdINS6_IJS8_SA_S9_EEENS6_IJNS7_ILi1EEESI_SI_EEESC_SE_Li256ELb0ELb1ELb0ELb0EEENS1_19SingleTileSchedulerILb0ELb0ELb1ELi128EEEEEEEEEvNT_6ParamsE --------------------------
	.section	.text._ZN7cutlass13device_kernelIN5flash19enable_sm80_to_sm89INS1_16FlashAttnFwdSm80INS1_25CollectiveMainloopFwdSm80ILi8ELi1ELb1EN4cute5tupleIJNS5_1CILi128EEENS7_ILi64EEENS7_ILi256EEEEEELi256ENS_10bfloat16_tEfNS_4arch4Sm80ELb0ELb0ELb1ELb0ELb1ELb0ELb1ELb0EEENS1_21CollectiveEpilogueFwdINS6_IJS8_SA_S9_EEENS6_IJNS7_ILi1EEESI_SI_EEESC_SE_Li256ELb0ELb1ELb0ELb0EEENS1_19SingleTileSchedulerILb0ELb0ELb1ELi128EEEEEEEEEvNT_6ParamsE,"ax",@progbits
	.align	128
.text._ZN7cutlass13device_kernelIN5flash19enable_sm80_to_sm89INS1_16FlashAttnFwdSm80INS1_25CollectiveMainloopFwdSm80ILi8ELi1ELb1EN4cute5tupleIJNS5_1CILi128EEENS7_ILi64EEENS7_ILi256EEEEEELi256ENS_10bfloat16_tEfNS_4arch4Sm80ELb0ELb0ELb1ELb0ELb1ELb0ELb1ELb0EEENS1_21CollectiveEpilogueFwdINS6_IJS8_SA_S9_EEENS6_IJNS7_ILi1EEESI_SI_EEESC_SE_Li256ELb0ELb1ELb0ELb0EEENS1_19SingleTileSchedulerILb0ELb0ELb1ELi128EEEEEEEEEvNT_6ParamsE:
        .type           _ZN7cutlass13device_kernelIN5flash19enable_sm80_to_sm89INS1_16FlashAttnFwdSm80INS1_25CollectiveMainloopFwdSm80ILi8ELi1ELb1EN4cute5tupleIJNS5_1CILi128EEENS7_ILi64EEENS7_ILi256EEEEEELi256ENS_10bfloat16_tEfNS_4arch4Sm80ELb0ELb0ELb1ELb0ELb1ELb0ELb1ELb0EEENS1_21CollectiveEpilogueFwdINS6_IJS8_SA_S9_EEENS6_IJNS7_ILi1EEESI_SI_EEESC_SE_Li256ELb0ELb1ELb0ELb0EEENS1_19SingleTileSchedulerILb0ELb0ELb1ELi128EEEEEEEEEvNT_6ParamsE,@function
        .size           _ZN7cutlass13device_kernelIN5flash19enable_sm80_to_sm89INS1_16FlashAttnFwdSm80INS1_25CollectiveMainloopFwdSm80ILi8ELi1ELb1EN4cute5tupleIJNS5_1CILi128EEENS7_ILi64EEENS7_ILi256EEEEEELi256ENS_10bfloat16_tEfNS_4arch4Sm80ELb0ELb0ELb1ELb0ELb1ELb0ELb1ELb0EEENS1_21CollectiveEpilogueFwdINS6_IJS8_SA_S9_EEENS6_IJNS7_ILi1EEESI_SI_EEESC_SE_Li256ELb0ELb1ELb0ELb0EEENS1_19SingleTileSchedulerILb0ELb0ELb1ELi128EEEEEEEEEvNT_6ParamsE,(.L_x_18 - _ZN7cutlass13device_kernelIN5flash19enable_sm80_to_sm89INS1_16FlashAttnFwdSm80INS1_25CollectiveMainloopFwdSm80ILi8ELi1ELb1EN4cute5tupleIJNS5_1CILi128EEENS7_ILi64EEENS7_ILi256EEEEEELi256ENS_10bfloat16_tEfNS_4arch4Sm80ELb0ELb0ELb1ELb0ELb1ELb0ELb1ELb0EEENS1_21CollectiveEpilogueFwdINS6_IJS8_SA_S9_EEENS6_IJNS7_ILi1EEESI_SI_EEESC_SE_Li256ELb0ELb1ELb0ELb0EEENS1_19SingleTileSchedulerILb0ELb0ELb1ELi128EEEEEEEEEvNT_6ParamsE)
        .other          _ZN7cutlass13device_kernelIN5flash19enable_sm80_to_sm89INS1_16FlashAttnFwdSm80INS1_25CollectiveMainloopFwdSm80ILi8ELi1ELb1EN4cute5tupleIJNS5_1CILi128EEENS7_ILi64EEENS7_ILi256EEEEEELi256ENS_10bfloat16_tEfNS_4arch4Sm80ELb0ELb0ELb1ELb0ELb1ELb0ELb1ELb0EEENS1_21CollectiveEpilogueFwdINS6_IJS8_SA_S9_EEENS6_IJNS7_ILi1EEESI_SI_EEESC_SE_Li256ELb0ELb1ELb0ELb0EEENS1_19SingleTileSchedulerILb0ELb0ELb1ELi128EEEEEEEEEvNT_6ParamsE,@"STO_CUDA_ENTRY STV_DEFAULT"
_ZN7cutlass13device_kernelIN5flash19enable_sm80_to_sm89INS1_16FlashAttnFwdSm80INS1_25CollectiveMainloopFwdSm80ILi8ELi1ELb1EN4cute5tupleIJNS5_1CILi128EEENS7_ILi64EEENS7_ILi256EEEEEELi256ENS_10bfloat16_tEfNS_4arch4Sm80ELb0ELb0ELb1ELb0ELb1ELb0ELb1ELb0EEENS1_21CollectiveEpilogueFwdINS6_IJS8_SA_S9_EEENS6_IJNS7_ILi1EEESI_SI_EEESC_SE_Li256ELb0ELb1ELb0ELb0EEENS1_19SingleTileSchedulerILb0ELb0ELb1ELi128EEEEEEEEEvNT_6ParamsE:
[----:B------:R-:W-:Y:S01]  /*0000*/  LDC R1, c[0x0][0x37c] ;  /* 0x0000df00ff017b82 */ /* 0x000fe20000000800 */
[----:B------:R-:W-:Y:S05]  /*0010*/  EXIT ;  /* 0x000000000000794d */ /* 0x000fea0003800000 */
.L_x_0:
[----:B------:R-:W-:-:S00]  /*0020*/  BRA `(.L_x_0) ;  /* 0xfffffffc00fc7947 */ /* 0x000fc0000383ffff */
[----:B------:R-:W-:-:S00]  /*0030*/  NOP ;  /* 0x0000000000007918 */ /* 0x000fc00000000000 */
        /* <DEDUP_REMOVED lines=12> */
.L_x_18:


//--------------------- .text._ZN7cutlass13device_kernelIN5flash19enable_sm80_to_sm89INS1_16FlashAttnFwdSm80INS1_25CollectiveMainloopFwdSm80ILi8ELi1ELb1EN4cute5tupleIJNS5_1CILi128EEENS7_ILi64EEENS7_ILi256EEEEEELi256ENS_10bfloat16_tEfNS_4arch4Sm80ELb0ELb0ELb1ELb1ELb1ELb0ELb1ELb0EEENS1_21CollectiveEpilogueFwdINS6_IJS8_SA_S9_EEENS6_IJNS7_ILi1EEESI_SI_EEESC_SE_Li256ELb1ELb1ELb0ELb0EEENS1_19SingleTileSchedulerILb1ELb0ELb1ELi128EEEEEEEEEvNT_6ParamsE --------------------------
	.section	.text._ZN7cutlass13device_kernelIN5flash19enable_sm80_to_sm89INS1_16FlashAttnFwdSm80INS1_25CollectiveMainloopFwdSm80ILi8ELi1ELb1EN4cute5tupleIJNS5_1CILi128EEENS7_ILi64EEENS7_ILi256EEEEEELi256ENS_10bfloat16_tEfNS_4arch4Sm80ELb0ELb0ELb1ELb1ELb1ELb0ELb1ELb0EEENS1_21CollectiveEpilogueFwdINS6_IJS8_SA_S9_EEENS6_IJNS7_ILi1EEESI_SI_EEESC_SE_Li256ELb1ELb1ELb0ELb0EEENS1_19SingleTileSchedulerILb1ELb0ELb1ELi128EEEEEEEEEvNT_6ParamsE,"ax",@progbits
	.align	128
.text._ZN7cutlass13device_kernelIN5flash19enable_sm80_to_sm89INS1_16FlashAttnFwdSm80INS1_25CollectiveMainloopFwdSm80ILi8ELi1ELb1EN4cute5tupleIJNS5_1CILi128EEENS7_ILi64EEENS7_ILi256EEEEEELi256ENS_10bfloat16_tEfNS_4arch4Sm80ELb0ELb0ELb1ELb1ELb1ELb0ELb1ELb0EEENS1_21CollectiveEpilogueFwdINS6_IJS8_SA_S9_EEENS6_IJNS7_ILi1EEESI_SI_EEESC_SE_Li256ELb1ELb1ELb0ELb0EEENS1_19SingleTileSchedulerILb1ELb0ELb1ELi128EEEEEEEEEvNT_6ParamsE:
        .type           _ZN7cutlass13device_kernelIN5flash19enable_sm80_to_sm89INS1_16FlashAttnFwdSm80INS1_25CollectiveMainloopFwdSm80ILi8ELi1ELb1EN4cute5tupleIJNS5_1CILi128EEENS7_ILi64EEENS7_ILi256EEEEEELi256ENS_10bfloat16_tEfNS_4arch4Sm80ELb0ELb0ELb1ELb1ELb1ELb0ELb1ELb0EEENS1_21CollectiveEpilogueFwdINS6_IJS8_SA_S9_EEENS6_IJNS7_ILi1EEESI_SI_EEESC_SE_Li256ELb1ELb1ELb0ELb0EEENS1_19SingleTileSchedulerILb1ELb0ELb1ELi128EEEEEEEEEvNT_6ParamsE,@function
        .size           _ZN7cutlass13device_kernelIN5flash19enable_sm80_to_sm89INS1_16FlashAttnFwdSm80INS1_25CollectiveMainloopFwdSm80ILi8ELi1ELb1EN4cute5tupleIJNS5_1CILi128EEENS7_ILi64EEENS7_ILi256EEEEEELi256ENS_10bfloat16_tEfNS_4arch4Sm80ELb0ELb0ELb1ELb1ELb1ELb0ELb1ELb0EEENS1_21CollectiveEpilogueFwdINS6_IJS8_SA_S9_EEENS6_IJNS7_ILi1EEESI_SI_EEESC_SE_Li256ELb1ELb1ELb0ELb0EEENS1_19SingleTileSchedulerILb1ELb0ELb1ELi128EEEEEEEEEvNT_6ParamsE,(.L_x_19 - _ZN7cutlass13device_kernelIN5flash19enable_sm80_to_sm89INS1_16FlashAttnFwdSm80INS1_25CollectiveMainloopFwdSm80ILi8ELi1ELb1EN4cute5tupleIJNS5_1CILi128EEENS7_ILi64EEENS7_ILi256EEEEEELi256ENS_10bfloat16_tEfNS_4arch4Sm80ELb0ELb0ELb1ELb1ELb1ELb0ELb1ELb0EEENS1_21CollectiveEpilogueFwdINS6_IJS8_SA_S9_EEENS6_IJNS7_ILi1EEESI_SI_EEESC_SE_Li256ELb1ELb1ELb0ELb0EEENS1_19SingleTileSchedulerILb1ELb0ELb1ELi128EEEEEEEEEvNT_6ParamsE)
        .other          _ZN7cutlass13device_kernelIN5flash19enable_sm80_to_sm89INS1_16FlashAttnFwdSm80INS1_25CollectiveMainloopFwdSm80ILi8ELi1ELb1EN4cute5tupleIJNS5_1CILi128EEENS7_ILi64EEENS7_ILi256EEEEEELi256ENS_10bfloat16_tEfNS_4arch4Sm80ELb0ELb0ELb1ELb1ELb1ELb0ELb1ELb0EEENS1_21CollectiveEpilogueFwdINS6_IJS8_SA_S9_EEENS6_IJNS7_ILi1EEESI_SI_EEESC_SE_Li256ELb1ELb1ELb0ELb0EEENS1_19SingleTileSchedulerILb1ELb0ELb1ELi128EEEEEEEEEvNT_6ParamsE,@"STO_CUDA_ENTRY STV_DEFAULT"
_ZN7cutlass13device_kernelIN5flash19enable_sm80_to_sm89INS1_16FlashAttnFwdSm80INS1_25CollectiveMainloopFwdSm80ILi8ELi1ELb1EN4cute5tupleIJNS5_1CILi128EEENS7_ILi64EEENS7_ILi256EEEEEELi256ENS_10bfloat16_tEfNS_4arch4Sm80ELb0ELb0ELb1ELb1ELb1ELb0ELb1ELb0EEENS1_21CollectiveEpilogueFwdINS6_IJS8_SA_S9_EEENS6_IJNS7_ILi1EEESI_SI_EEESC_SE_Li256ELb1ELb1ELb0ELb0EEENS1_19SingleTileSchedulerILb1ELb0ELb1ELi128EEEEEEEEEvNT_6ParamsE:
[----:B------:R-:W-:Y:S01]  /*0000*/  LDC R1, c[0x0][0x37c] ;  /* 0x0000df00ff017b82 */ /* 0x000fe20000000800 */
[----:B------:R-:W-:Y:S05]  /*0010*/  EXIT ;  /* 0x000000000000794d */ /* 0x000fea0003800000 */
.L_x_1:
        /* <DEDUP_REMOVED lines=14> */
.L_x_19:


//--------------------- .text._ZN7cutlass13device_kernelIN5flash19enable_sm80_to_sm89INS1_16FlashAttnFwdSm80INS1_25CollectiveMainloopFwdSm80ILi8ELi1ELb0EN4cute5tupleIJNS5_1CILi128EEENS7_ILi32EEENS7_ILi256EEEEEELi256ENS_10bfloat16_tEfNS_4arch4Sm80ELb0ELb0ELb1ELb1ELb1ELb1ELb1ELb0EEENS1_21CollectiveEpilogueFwdINS6_IJS8_SA_S9_EEENS6_IJNS7_ILi1EEESI_SI_EEESC_SE_Li256ELb1ELb1ELb0ELb0EEENS1_19SingleTileSchedulerILb1ELb0ELb1ELi128EEEEEEEEEvNT_6ParamsE --------------------------
	.section	.text._ZN7cutlass13device_kernelIN5flash19enable_sm80_to_sm89INS1_16FlashAttnFwdSm80INS1_25CollectiveMainloopFwdSm80ILi8ELi1ELb0EN4cute5tupleIJNS5_1CILi128EEENS7_ILi32EEENS7_ILi256EEEEEELi256ENS_10bfloat16_tEfNS_4arch4Sm80ELb0ELb0ELb1ELb1ELb1ELb1ELb1ELb0EEENS1_21CollectiveEpilogueFwdINS6_IJS8_SA_S9_EEENS6_IJNS7_ILi1EEESI_SI_EEESC_SE_Li256ELb1ELb1ELb0ELb0EEENS1_19SingleTileSchedulerILb1ELb0ELb1ELi128EEEEEEEEEvNT_6ParamsE,"ax",@progbits
	.align	128
.text._ZN7cutlass13device_kernelIN5flash19enable_sm80_to_sm89INS1_16FlashAttnFwdSm80INS1_25CollectiveMainloopFwdSm80ILi8ELi1ELb0EN4cute5tupleIJNS5_1CILi128EEENS7_ILi32EEENS7_ILi256EEEEEELi256ENS_10bfloat16_tEfNS_4arch4Sm80ELb0ELb0ELb1ELb1ELb1ELb1ELb1ELb0EEENS1_21CollectiveEpilogueFwdINS6_IJS8_SA_S9_EEENS6_IJNS7_ILi1EEESI_SI_EEESC_SE_Li256ELb1ELb1ELb0ELb0EEENS1_19SingleTileSchedulerILb1ELb0ELb1ELi128EEEEEEEEEvNT_6ParamsE:
        .type           _ZN7cutlass13device_kernelIN5flash19enable_sm80_to_sm89INS1_16FlashAttnFwdSm80INS1_25CollectiveMainloopFwdSm80ILi8ELi1ELb0EN4cute5tupleIJNS5_1CILi128EEENS7_ILi32EEENS7_ILi256EEEEEELi256ENS_10bfloat16_tEfNS_4arch4Sm80ELb0ELb0ELb1ELb1ELb1ELb1ELb1ELb0EEENS1_21CollectiveEpilogueFwdINS6_IJS8_SA_S9_EEENS6_IJNS7_ILi1EEESI_SI_EEESC_SE_Li256ELb1ELb1ELb0ELb0EEENS1_19SingleTileSchedulerILb1ELb0ELb1ELi128EEEEEEEEEvNT_6ParamsE,@function
        .size           _ZN7cutlass13device_kernelIN5flash19enable_sm80_to_sm89INS1_16FlashAttnFwdSm80INS1_25CollectiveMainloopFwdSm80ILi8ELi1ELb0EN4cute5tupleIJNS5_1CILi128EEENS7_ILi32EEENS7_ILi256EEEEEELi256ENS_10bfloat16_tEfNS_4arch4Sm80ELb0ELb0ELb1ELb1ELb1ELb1ELb1ELb0EEENS1_21CollectiveEpilogueFwdINS6_IJS8_SA_S9_EEENS6_IJNS7_ILi1EEESI_SI_EEESC_SE_Li256ELb1ELb1ELb0ELb0EEENS1_19SingleTileSchedulerILb1ELb0ELb1ELi128EEEEEEEEEvNT_6ParamsE,(.L_x_20 - _ZN7cutlass13device_kernelIN5flash19enable_sm80_to_sm89INS1_16FlashAttnFwdSm80INS1_25CollectiveMainloopFwdSm80ILi8ELi1ELb0EN4cute5tupleIJNS5_1CILi128EEENS7_ILi32EEENS7_ILi256EEEEEELi256ENS_10bfloat16_tEfNS_4arch4Sm80ELb0ELb0ELb1ELb1ELb1ELb1ELb1ELb0EEENS1_21CollectiveEpilogueFwdINS6_IJS8_SA_S9_EEENS6_IJNS7_ILi1EEESI_SI_EEESC_SE_Li256ELb1ELb1ELb0ELb0EEENS1_19SingleTileSchedulerILb1ELb0ELb1ELi128EEEEEEEEEvNT_6ParamsE)
        .other          _ZN7cutlass13device_kernelIN5flash19enable_sm80_to_sm89INS1_16FlashAttnFwdSm80INS1_25CollectiveMainloopFwdSm80ILi8ELi1ELb0EN4cute5tupleIJNS5_1CILi128EEENS7_ILi32EEENS7_ILi256EEEEEELi256ENS_10bfloat16_tEfNS_4arch4Sm80ELb0ELb0ELb1ELb1ELb1ELb1ELb1ELb0EEENS1_21CollectiveEpilogueFwdINS6_IJS8_SA_S9_EEENS6_IJNS7_ILi1EEESI_SI_EEESC_SE_Li256ELb1ELb1ELb0ELb0EEENS1_19SingleTileSchedulerILb1ELb0ELb1ELi128EEEEEEEEEvNT_6ParamsE,@"STO_CUDA_ENTRY STV_DEFAULT"
_ZN7cutlass13device_kernelIN5flash19enable_sm80_to_sm89INS1_16FlashAttnFwdSm80INS1_25CollectiveMainloopFwdSm80ILi8ELi1ELb0EN4cute5tupleIJNS5_1CILi128EEENS7_ILi32EEENS7_ILi256EEEEEELi256ENS_10bfloat16_tEfNS_4arch4Sm80ELb0ELb0ELb1ELb1ELb1ELb1ELb1ELb0EEENS1_21CollectiveEpilogueFwdINS6_IJS8_SA_S9_EEENS6_IJNS7_ILi1EEESI_SI_EEESC_SE_Li256ELb1ELb1ELb0ELb0EEENS1_19SingleTileSchedulerILb1ELb0ELb1ELi128EEEEEEEEEvNT_6ParamsE:
[----:B------:R-:W-:Y:S01]  /*0000*/  LDC R1, c[0x0][0x37c] ;  /* 0x0000df00ff017b82 */ /* 0x000fe20000000800 */
[----:B------:R-:W-:Y:S05]  /*0010*/  EXIT ;  /* 0x000000000000794d */ /* 0x000fea0003800000 */
.L_x_2:
        /* <DEDUP_REMOVED lines=14> */
.L_x_20:


//--------------------- .text._ZN7cutlass13device_kernelIN5flash19enable_sm80_to_sm89INS1_16FlashAttnFwdSm80INS1_25CollectiveMainloopFwdSm80ILi8ELi1ELb1EN4cute5tupleIJNS5_1CILi128EEENS7_ILi48EEENS7_ILi256EEEEEELi256ENS_10bfloat16_tEfNS_4arch4Sm80ELb0ELb1ELb1ELb0ELb1ELb0ELb1ELb0EEENS1_21CollectiveEpilogueFwdINS6_IJS8_SA_S9_EEENS6_IJNS7_ILi1EEESI_SI_EEESC_SE_Li256ELb0ELb1ELb0ELb0EEENS1_19SingleTileSchedulerILb0ELb0ELb1ELi128EEEEEEEEEvNT_6ParamsE --------------------------
	.section	.text._ZN7cutlass13device_kernelIN5flash19enable_sm80_to_sm89INS1_16FlashAttnFwdSm80INS1_25CollectiveMainloopFwdSm80ILi8ELi1ELb1EN4cute5tupleIJNS5_1CILi128EEENS7_ILi48EEENS7_ILi256EEEEEELi256ENS_10bfloat16_tEfNS_4arch4Sm80ELb0ELb1ELb1ELb0ELb1ELb0ELb1ELb0EEENS1_21CollectiveEpilogueFwdINS6_IJS8_SA_S9_EEENS6_IJNS7_ILi1EEESI_SI_EEESC_SE_Li256ELb0ELb1ELb0ELb0EEENS1_19SingleTileSchedulerILb0ELb0ELb1ELi128EEEEEEEEEvNT_6ParamsE,"ax",@progbits
	.align	128
.text._ZN7cutlass13device_kernelIN5flash19enable_sm80_to_sm89INS1_16FlashAttnFwdSm80INS1_25CollectiveMainloopFwdSm80ILi8ELi1ELb1EN4cute5tupleIJNS5_1CILi128EEENS7_ILi48EEENS7_ILi256EEEEEELi256ENS_10bfloat16_tEfNS_4arch4Sm80ELb0ELb1ELb1ELb0ELb1ELb0ELb1ELb0EEENS1_21CollectiveEpilogueFwdINS6_IJS8_SA_S9_EEENS6_IJNS7_ILi1EEESI_SI_EEESC_SE_Li256ELb0ELb1ELb0ELb0EEENS1_19SingleTileSchedulerILb0ELb0ELb1ELi128EEEEEEEEEvNT_6ParamsE:
        .type           _ZN7cutlass13device_kernelIN5flash19enable_sm80_to_sm89INS1_16FlashAttnFwdSm80INS1_25CollectiveMainloopFwdSm80ILi8ELi1ELb1EN4cute5tupleIJNS5_1CILi128EEENS7_ILi48EEENS7_ILi256EEEEEELi256ENS_10bfloat16_tEfNS_4arch4Sm80ELb0ELb1ELb1ELb0ELb1ELb0ELb1ELb0EEENS1_21CollectiveEpilogueFwdINS6_IJS8_SA_S9_EEENS6_IJNS7_ILi1EEESI_SI_EEESC_SE_Li256ELb0ELb1ELb0ELb0EEENS1_19SingleTileSchedulerILb0ELb0ELb1ELi128EEEEEEEEEvNT_6ParamsE,@function
        .size           _ZN7cutlass13device_kernelIN5flash19enable_sm80_to_sm89INS1_16FlashAttnFwdSm80INS1_25CollectiveMainloopFwdSm80ILi8ELi1ELb1EN4cute5tupleIJNS5_1CILi128EEENS7_ILi48EEENS7_ILi256EEEEEELi256ENS_10bfloat16_tEfNS_4arch4Sm80ELb0ELb1ELb1ELb0ELb1ELb0ELb1ELb0EEENS1_21CollectiveEpilogueFwdINS6_IJS8_SA_S9_EEENS6_IJNS7_ILi1EEESI_SI_EEESC_SE_Li256ELb0ELb1ELb0ELb0EEENS1_19SingleTileSchedulerILb0ELb0ELb1ELi128EEEEEEEEEvNT_6ParamsE,(.L_x_21 - _ZN7cutlass13device_kernelIN5flash19enable_sm80_to_sm89INS1_16FlashAttnFwdSm80INS1_25CollectiveMainloopFwdSm80ILi8ELi1ELb1EN4cute5tupleIJNS5_1CILi128EEENS7_ILi48EEENS7_ILi256EEEEEELi256ENS_10bfloat16_tEfNS_4arch4Sm80ELb0ELb1ELb1ELb0ELb1ELb0ELb1ELb0EEENS1_21CollectiveEpilogueFwdINS6_IJS8_SA_S9_EEENS6_IJNS7_ILi1EEESI_SI_EEESC_SE_Li256ELb0ELb1ELb0ELb0EEENS1_19SingleTileSchedulerILb0ELb0ELb1ELi128EEEEEEEEEvNT_6ParamsE)
        .other          _ZN7cutlass13device_kernelIN5flash19enable_sm80_to_sm89INS1_16FlashAttnFwdSm80INS1_25CollectiveMainloopFwdSm80ILi8ELi1ELb1EN4cute5tupleIJNS5_1CILi128EEENS7_ILi48EEENS7_ILi256EEEEEELi256ENS_10bfloat16_tEfNS_4arch4Sm80ELb0ELb1ELb1ELb0ELb1ELb0ELb1ELb0EEENS1_21CollectiveEpilogueFwdINS6_IJS8_SA_S9_EEENS6_IJNS7_ILi1EEESI_SI_EEESC_SE_Li256ELb0ELb1ELb0ELb0EEENS1_19SingleTileSchedulerILb0ELb0ELb1ELi128EEEEEEEEEvNT_6ParamsE,@"STO_CUDA_ENTRY STV_DEFAULT"
_ZN7cutlass13device_kernelIN5flash19enable_sm80_to_sm89INS1_16FlashAttnFwdSm80INS1_25CollectiveMainloopFwdSm80ILi8ELi1ELb1EN4cute5tupleIJNS5_1CILi128EEENS7_ILi48EEENS7_ILi256EEEEEELi256ENS_10bfloat16_tEfNS_4arch4Sm80ELb0ELb1ELb1ELb0ELb1ELb0ELb1ELb0EEENS1_21CollectiveEpilogueFwdINS6_IJS8_SA_S9_EEENS6_IJNS7_ILi1EEESI_SI_EEESC_SE_Li256ELb0ELb1ELb0ELb0EEENS1_19SingleTileSchedulerILb0ELb0ELb1ELi128EEEEEEEEEvNT_6ParamsE:
[----:B------:R-:W-:Y:S01]  /*0000*/  LDC R1, c[0x0][0x37c] ;  /* 0x0000df00ff017b82 */ /* 0x000fe20000000800 */
[----:B------:R-:W-:Y:S05]  /*0010*/  EXIT ;  /* 0x000000000000794d */ /* 0x000fea0003800000 */
.L_x_3:
        /* <DEDUP_REMOVED lines=14> */
.L_x_21:


//--------------------- .text._ZN7cutlass13device_kernelIN5flash19enable_sm80_to_sm89INS1_16FlashAttnFwdSm80INS1_25CollectiveMainloopFwdSm80ILi8ELi1ELb1EN4cute5tupleIJNS5_1CILi128EEENS7_ILi48EEENS7_ILi256EEEEEELi256ENS_10bfloat16_tEfNS_4arch4Sm80ELb0ELb1ELb1ELb1ELb1ELb0ELb1ELb0EEENS1_21CollectiveEpilogueFwdINS6_IJS8_SA_S9_EEENS6_IJNS7_ILi1EEESI_SI_EEESC_SE_Li256ELb1ELb1ELb0ELb0EEENS1_19SingleTileSchedulerILb1ELb0ELb1ELi128EEEEEEEEEvNT_6ParamsE --------------------------
	.section	.text._ZN7cutlass13device_kernelIN5flash19enable_sm80_to_sm89INS1_16FlashAttnFwdSm80INS1_25CollectiveMainloopFwdSm80ILi8ELi1ELb1EN4cute5tupleIJNS5_1CILi128EEENS7_ILi48EEENS7_ILi256EEEEEELi256ENS_10bfloat16_tEfNS_4arch4Sm80ELb0ELb1ELb1ELb1ELb1ELb0ELb1ELb0EEENS1_21CollectiveEpilogueFwdINS6_IJS8_SA_S9_EEENS6_IJNS7_ILi1EEESI_SI_EEESC_SE_Li256ELb1ELb1ELb0ELb0EEENS1_19SingleTileSchedulerILb1ELb0ELb1ELi128EEEEEEEEEvNT_6ParamsE,"ax",@progbits
	.align	128
.text._ZN7cutlass13device_kernelIN5flash19enable_sm80_to_sm89INS1_16FlashAttnFwdSm80INS1_25CollectiveMainloopFwdSm80ILi8ELi1ELb1EN4cute5tupleIJNS5_1CILi128EEENS7_ILi48EEENS7_ILi256EEEEEELi256ENS_10bfloat16_tEfNS_4arch4Sm80ELb0ELb1ELb1ELb1ELb1ELb0ELb1ELb0EEENS1_21CollectiveEpilogueFwdINS6_IJS8_SA_S9_EEENS6_IJNS7_ILi1EEESI_SI_EEESC_SE_Li256ELb1ELb1ELb0ELb0EEENS1_19SingleTileSchedulerILb1ELb0ELb1ELi128EEEEEEEEEvNT_6ParamsE:
        .type           _ZN7cutlass13device_kernelIN5flash19enable_sm80_to_sm89INS1_16FlashAttnFwdSm80INS1_25CollectiveMainloopFwdSm80ILi8ELi1ELb1EN4cute5tupleIJNS5_1CILi128EEENS7_ILi48EEENS7_ILi256EEEEEELi256ENS_10bfloat16_tEfNS_4arch4Sm80ELb0ELb1ELb1ELb1ELb1ELb0ELb1ELb0EEENS1_21CollectiveEpilogueFwdINS6_IJS8_SA_S9_EEENS6_IJNS7_ILi1EEESI_SI_EEESC_SE_Li256ELb1ELb1ELb0ELb0EEENS1_19SingleTileSchedulerILb1ELb0ELb1ELi128EEEEEEEEEvNT_6ParamsE,@function
        .size           _ZN7cutlass13device_kernelIN5flash19enable_sm80_to_sm89INS1_16FlashAttnFwdSm80INS1_25CollectiveMainloopFwdSm80ILi8ELi1ELb1EN4cute5tupleIJNS5_1CILi128EEENS7_ILi48EEENS7_ILi256EEEEEELi256ENS_10bfloat16_tEfNS_4arch4Sm80ELb0ELb1ELb1ELb1ELb1ELb0ELb1ELb0EEENS1_21CollectiveEpilogueFwdINS6_IJS8_SA_S9_EEENS6_IJNS7_ILi1EEESI_SI_EEESC_SE_Li256ELb1ELb1ELb0ELb0EEENS1_19SingleTileSchedulerILb1ELb0ELb1ELi128EEEEEEEEEvNT_6ParamsE,(.L_x_22 - _ZN7cutlass13device_kernelIN5flash19enable_sm80_to_sm89INS1_16FlashAttnFwdSm80INS1_25CollectiveMainloopFwdSm80ILi8ELi1ELb1EN4cute5tupleIJNS5_1CILi128EEENS7_ILi48EEENS7_ILi256EEEEEELi256ENS_10bfloat16_tEfNS_4arch4Sm80ELb0ELb1ELb1ELb1ELb1ELb0ELb1ELb0EEENS1_21CollectiveEpilogueFwdINS6_IJS8_SA_S9_EEENS6_IJNS7_ILi1EEESI_SI_EEESC_SE_Li256ELb1ELb1ELb0ELb0EEENS1_19SingleTileSchedulerILb1ELb0ELb1ELi128EEEEEEEEEvNT_6ParamsE)
        .other          _ZN7cutlass13device_kernelIN5flash19enable_sm80_to_sm89INS1_16FlashAttnFwdSm80INS1_25CollectiveMainloopFwdSm80ILi8ELi1ELb1EN4cute5tupleIJNS5_1CILi128EEENS7_ILi48EEENS7_ILi256EEEEEELi256ENS_10bfloat16_tEfNS_4arch4Sm80ELb0ELb1ELb1ELb1ELb1ELb0ELb1ELb0EEENS1_21CollectiveEpilogueFwdINS6_IJS8_SA_S9_EEENS6_IJNS7_ILi1EEESI_SI_EEESC_SE_Li256ELb1ELb1ELb0ELb0EEENS1_19SingleTileSchedulerILb1ELb0ELb1ELi128EEEEEEEEEvNT_6ParamsE,@"STO_CUDA_ENTRY STV_DEFAULT"
_ZN7cutlass13device_kernelIN5flash19enable_sm80_to_sm89INS1_16FlashAttnFwdSm80INS1_25CollectiveMainloopFwdSm80ILi8ELi1ELb1EN4cute5tupleIJNS5_1CILi128EEENS7_ILi48EEENS7_ILi256EEEEEELi256ENS_10bfloat16_tEfNS_4arch4Sm80ELb0ELb1ELb1ELb1ELb1ELb0ELb1ELb0EEENS1_21CollectiveEpilogueFwdINS6_IJS8_SA_S9_EEENS6_IJNS7_ILi1EEESI_SI_EEESC_SE_Li256ELb1ELb1ELb0ELb0EEENS1_19SingleTileSchedulerILb1ELb0ELb1ELi128EEEEEEEEEvNT_6ParamsE:
[----:B------:R-:W-:Y:S01]  /*0000*/  LDC R1, c[0x0][0x37c] ;  /* 0x0000df00ff017b82 */ /* 0x000fe20000000800 */
[----:B------:R-:W-:Y:S05]  /*0010*/  EXIT ;  /* 0x000000000000794d */ /* 0x000fea0003800000 */
.L_x_4:
        /* <DEDUP_REMOVED lines=14> */
.L_x_22:


//--------------------- .text._ZN7cutlass13device_kernelIN5flash19enable_sm80_to_sm89INS1_16FlashAttnFwdSm80INS1_25CollectiveMainloopFwdSm80ILi8ELi1ELb0EN4cute5tupleIJNS5_1CILi128EEENS7_ILi32EEENS7_ILi256EEEEEELi256ENS_10bfloat16_tEfNS_4arch4Sm80ELb0ELb1ELb1ELb1ELb1ELb1ELb1ELb0EEENS1_21CollectiveEpilogueFwdINS6_IJS8_SA_S9_EEENS6_IJNS7_ILi1EEESI_SI_EEESC_SE_Li256ELb1ELb1ELb0ELb0EEENS1_19SingleTileSchedulerILb1ELb0ELb1ELi128EEEEEEEEEvNT_6ParamsE --------------------------
	.section	.text._ZN7cutlass13device_kernelIN5flash19enable_sm80_to_sm89INS1_16FlashAttnFwdSm80INS1_25CollectiveMainloopFwdSm80ILi8ELi1ELb0EN4cute5tupleIJNS5_1CILi128EEENS7_ILi32EEENS7_ILi256EEEEEELi256ENS_10bfloat16_tEfNS_4arch4Sm80ELb0ELb1ELb1ELb1ELb1ELb1ELb1ELb0EEENS1_21CollectiveEpilogueFwdINS6_IJS8_SA_S9_EEENS6_IJNS7_ILi1EEESI_SI_EEESC_SE_Li256ELb1ELb1ELb0ELb0EEENS1_19SingleTileSchedulerILb1ELb0ELb1ELi128EEEEEEEEEvNT_6ParamsE,"ax",@progbits
	.align	128
.text._ZN7cutlass13device_kernelIN5flash19enable_sm80_to_sm89INS1_16FlashAttnFwdSm80INS1_25CollectiveMainloopFwdSm80ILi8ELi1ELb0EN4cute5tupleIJNS5_1CILi128EEENS7_ILi32EEENS7_ILi256EEEEEELi256ENS_10bfloat16_tEfNS_4arch4Sm80ELb0ELb1ELb1ELb1ELb1ELb1ELb1ELb0EEENS1_21CollectiveEpilogueFwdINS6_IJS8_SA_S9_EEENS6_IJNS7_ILi1EEESI_SI_EEESC_SE_Li256ELb1ELb1ELb0ELb0EEENS1_19SingleTileSchedulerILb1ELb0ELb1ELi128EEEEEEEEEvNT_6ParamsE:
        .type           _ZN7cutlass13device_kernelIN5flash19enable_sm80_to_sm89INS1_16FlashAttnFwdSm80INS1_25CollectiveMainloopFwdSm80ILi8ELi1ELb0EN4cute5tupleIJNS5_1CILi128EEENS7_ILi32EEENS7_ILi256EEEEEELi256ENS_10bfloat16_tEfNS_4arch4Sm80ELb0ELb1ELb1ELb1ELb1ELb1ELb1ELb0EEENS1_21CollectiveEpilogueFwdINS6_IJS8_SA_S9_EEENS6_IJNS7_ILi1EEESI_SI_EEESC_SE_Li256ELb1ELb1ELb0ELb0EEENS1_19SingleTileSchedulerILb1ELb0ELb1ELi128EEEEEEEEEvNT_6ParamsE,@function
        .size           _ZN7cutlass13device_kernelIN5flash19enable_sm80_to_sm89INS1_16FlashAttnFwdSm80INS1_25CollectiveMainloopFwdSm80ILi8ELi1ELb0EN4cute5tupleIJNS5_1CILi128EEENS7_ILi32EEENS7_ILi256EEEEEELi256ENS_10bfloat16_tEfNS_4arch4Sm80ELb0ELb1ELb1ELb1ELb1ELb1ELb1ELb0EEENS1_21CollectiveEpilogueFwdINS6_IJS8_SA_S9_EEENS6_IJNS7_ILi1EEESI_SI_EEESC_SE_Li256ELb1ELb1ELb0ELb0EEENS1_19SingleTileSchedulerILb1ELb0ELb1ELi128EEEEEEEEEvNT_6ParamsE,(.L_x_23 - _ZN7cutlass13device_kernelIN5flash19enable_sm80_to_sm89INS1_16FlashAttnFwdSm80INS1_25CollectiveMainloopFwdSm80ILi8ELi1ELb0EN4cute5tupleIJNS5_1CILi128EEENS7_ILi32EEENS7_ILi256EEEEEELi256ENS_10bfloat16_tEfNS_4arch4Sm80ELb0ELb1ELb1ELb1ELb1ELb1ELb1ELb0EEENS1_21CollectiveEpilogueFwdINS6_IJS8_SA_S9_EEENS6_IJNS7_ILi1EEESI_SI_EEESC_SE_Li256ELb1ELb1ELb0ELb0EEENS1_19SingleTileSchedulerILb1ELb0ELb1ELi128EEEEEEEEEvNT_6ParamsE)
        .other          _ZN7cutlass13device_kernelIN5flash19enable_sm80_to_sm89INS1_16FlashAttnFwdSm80INS1_25CollectiveMainloopFwdSm80ILi8ELi1ELb0EN4cute5tupleIJNS5_1CILi128EEENS7_ILi32EEENS7_ILi256EEEEEELi256ENS_10bfloat16_tEfNS_4arch4Sm80ELb0ELb1ELb1ELb1ELb1ELb1ELb1ELb0EEENS1_21CollectiveEpilogueFwdINS6_IJS8_SA_S9_EEENS6_IJNS7_ILi1EEESI_SI_EEESC_SE_Li256ELb1ELb1ELb0ELb0EEENS1_19SingleTileSchedulerILb1ELb0ELb1ELi128EEEEEEEEEvNT_6ParamsE,@"STO_CUDA_ENTRY STV_DEFAULT"
_ZN7cutlass13device_kernelIN5flash19enable_sm80_to_sm89INS1_16FlashAttnFwdSm80INS1_25CollectiveMainloopFwdSm80ILi8ELi1ELb0EN4cute5tupleIJNS5_1CILi128EEENS7_ILi32EEENS7_ILi256EEEEEELi256ENS_10bfloat16_tEfNS_4arch4Sm80ELb0ELb1ELb1ELb1ELb1ELb1ELb1ELb0EEENS1_21CollectiveEpilogueFwdINS6_IJS8_SA_S9_EEENS6_IJNS7_ILi1EEESI_SI_EEESC_SE_Li256ELb1ELb1ELb0ELb0EEENS1_19SingleTileSchedulerILb1ELb0ELb1ELi128EEEEEEEEEvNT_6ParamsE:
[----:B------:R-:W-:Y:S01]  /*0000*/  LDC R1, c[0x0][0x37c] ;  /* 0x0000df00ff017b82 */ /* 0x000fe20000000800 */
[----:B------:R-:W-:Y:S05]  /*0010*/  EXIT ;  /* 0x000000000000794d */ /* 0x000fea0003800000 */
.L_x_5:
        /* <DEDUP_REMOVED lines=14> */
.L_x_23:


//--------------------- .text._ZN7cutlass13device_kernelIN5flash19enable_sm80_to_sm89INS1_16FlashAttnFwdSm80INS1_25CollectiveMainloopFwdSm80ILi8ELi1ELb1EN4cute5tupleIJNS5_1CILi128EEENS7_ILi64EEENS7_ILi256EEEEEELi256ENS_10bfloat16_tEfNS_4arch4Sm80ELb1ELb0ELb1ELb0ELb1ELb0ELb1ELb0EEENS1_21CollectiveEpilogueFwdINS6_IJS8_SA_S9_EEENS6_IJNS7_ILi1EEESI_SI_EEESC_SE_Li256ELb0ELb1ELb0ELb0EEENS1_30DynamicPersistentTileSchedulerILi256ELi256ELb0ELb1ELb0EEEEEEEEEvNT_6ParamsE --------------------------
	.section	.text._ZN7cutlass13device_kernelIN5flash19enable_sm80_to_sm89INS1_16FlashAttnFwdSm80INS1_25CollectiveMainloopFwdSm80ILi8ELi1ELb1EN4cute5tupleIJNS5_1CILi128EEENS7_ILi64EEENS7_ILi256EEEEEELi256ENS_10bfloat16_tEfNS_4arch4Sm80ELb1ELb0ELb1ELb0ELb1ELb0ELb1ELb0EEENS1_21CollectiveEpilogueFwdINS6_IJS8_SA_S9_EEENS6_IJNS7_ILi1EEESI_SI_EEESC_SE_Li256ELb0ELb1ELb0ELb0EEENS1_30DynamicPersistentTileSchedulerILi256ELi256ELb0ELb1ELb0EEEEEEEEEvNT_6ParamsE,"ax",@progbits
	.align	128
.text._ZN7cutlass13device_kernelIN5flash19enable_sm80_to_sm89INS1_16FlashAttnFwdSm80INS1_25CollectiveMainloopFwdSm80ILi8ELi1ELb1EN4cute5tupleIJNS5_1CILi128EEENS7_ILi64EEENS7_ILi256EEEEEELi256ENS_10bfloat16_tEfNS_4arch4Sm80ELb1ELb0ELb1ELb0ELb1ELb0ELb1ELb0EEENS1_21CollectiveEpilogueFwdINS6_IJS8_SA_S9_EEENS6_IJNS7_ILi1EEESI_SI_EEESC_SE_Li256ELb0ELb1ELb0ELb0EEENS1_30DynamicPersistentTileSchedulerILi256ELi256ELb0ELb1ELb0EEEEEEEEEvNT_6ParamsE:
        .type           _ZN7cutlass13device_kernelIN5flash19enable_sm80_to_sm89INS1_16FlashAttnFwdSm80INS1_25CollectiveMainloopFwdSm80ILi8ELi1ELb1EN4cute5tupleIJNS5_1CILi128EEENS7_ILi64EEENS7_ILi256EEEEEELi256ENS_10bfloat16_tEfNS_4arch4Sm80ELb1ELb0ELb1ELb0ELb1ELb0ELb1ELb0EEENS1_21CollectiveEpilogueFwdINS6_IJS8_SA_S9_EEENS6_IJNS7_ILi1EEESI_SI_EEESC_SE_Li256ELb0ELb1ELb0ELb0EEENS1_30DynamicPersistentTileSchedulerILi256ELi256ELb0ELb1ELb0EEEEEEEEEvNT_6ParamsE,@function
        .size           _ZN7cutlass13device_kernelIN5flash19enable_sm80_to_sm89INS1_16FlashAttnFwdSm80INS1_25CollectiveMainloopFwdSm80ILi8ELi1ELb1EN4cute5tupleIJNS5_1CILi128EEENS7_ILi64EEENS7_ILi256EEEEEELi256ENS_10bfloat16_tEfNS_4arch4Sm80ELb1ELb0ELb1ELb0ELb1ELb0ELb1ELb0EEENS1_21CollectiveEpilogueFwdINS6_IJS8_SA_S9_EEENS6_IJNS7_ILi1EEESI_SI_EEESC_SE_Li256ELb0ELb1ELb0ELb0EEENS1_30DynamicPersistentTileSchedulerILi256ELi256ELb0ELb1ELb0EEEEEEEEEvNT_6ParamsE,(.L_x_24 - _ZN7cutlass13device_kernelIN5flash19enable_sm80_to_sm89INS1_16FlashAttnFwdSm80INS1_25CollectiveMainloopFwdSm80ILi8ELi1ELb1EN4cute5tupleIJNS5_1CILi128EEENS7_ILi64EEENS7_ILi256EEEEEELi256ENS_10bfloat16_tEfNS_4arch4Sm80ELb1ELb0ELb1ELb0ELb1ELb0ELb1ELb0EEENS1_21CollectiveEpilogueFwdINS6_IJS8_SA_S9_EEENS6_IJNS7_ILi1EEESI_SI_EEESC_SE_Li256ELb0ELb1ELb0ELb0EEENS1_30DynamicPersistentTileSchedulerILi256ELi256ELb0ELb1ELb0EEEEEEEEEvNT_6ParamsE)
        .other          _ZN7cutlass13device_kernelIN5flash19enable_sm80_to_sm89INS1_16FlashAttnFwdSm80INS1_25CollectiveMainloopFwdSm80ILi8ELi1ELb1EN4cute5tupleIJNS5_1CILi128EEENS7_ILi64EEENS7_ILi256EEEEEELi256ENS_10bfloat16_tEfNS_4arch4Sm80ELb1ELb0ELb1ELb0ELb1ELb0ELb1ELb0EEENS1_21CollectiveEpilogueFwdINS6_IJS8_SA_S9_EEENS6_IJNS7_ILi1EEESI_SI_EEESC_SE_Li256ELb0ELb1ELb0ELb0EEENS1_30DynamicPersistentTileSchedulerILi256ELi256ELb0ELb1ELb0EEEEEEEEEvNT_6ParamsE,@"STO_CUDA_ENTRY STV_DEFAULT"
_ZN7cutlass13device_kernelIN5flash19enable_sm80_to_sm89INS1_16FlashAttnFwdSm80INS1_25CollectiveMainloopFwdSm80ILi8ELi1ELb1EN4cute5tupleIJNS5_1CILi128EEENS7_ILi64EEENS7_ILi256EEEEEELi256ENS_10bfloat16_tEfNS_4arch4Sm80ELb1ELb0ELb1ELb0ELb1ELb0ELb1ELb0EEENS1_21CollectiveEpilogueFwdINS6_IJS8_SA_S9_EEENS6_IJNS7_ILi1EEESI_SI_EEESC_SE_Li256ELb0ELb1ELb0ELb0EEENS1_30DynamicPersistentTileSchedulerILi256ELi256ELb0ELb1ELb0EEEEEEEEEvNT_6ParamsE:
[----:B------:R-:W-:Y:S01]  /*0000*/  LDC R1, c[0x0][0x37c] ;  /* 0x0000df00ff017b82 */ /* 0x000fe20000000800 */
[----:B------:R-:W-:Y:S05]  /*0010*/  EXIT ;  /* 0x000000000000794d */ /* 0x000fea0003800000 */
.L_x_6:
        /* <DEDUP_REMOVED lines=14> */
.L_x_24:


//--------------------- .text._ZN7cutlass13device_kernelIN5flash19enable_sm80_to_sm89INS1_16FlashAttnFwdSm80INS1_25CollectiveMainloopFwdSm80ILi8ELi1ELb1EN4cute5tupleIJNS5_1CILi128EEENS7_ILi64EEENS7_ILi256EEEEEELi256ENS_10bfloat16_tEfNS_4arch4Sm80ELb1ELb0ELb1ELb1ELb1ELb0ELb1ELb0EEENS1_21CollectiveEpilogueFwdINS6_IJS8_SA_S9_EEENS6_IJNS7_ILi1EEESI_SI_EEESC_SE_Li256ELb1ELb1ELb0ELb0EEENS1_19SingleTileSchedulerILb1ELb0ELb1ELi128EEEEEEEEEvNT_6ParamsE --------------------------
	.section	.text._ZN7cutlass13device_kernelIN5flash19enable_sm80_to_sm89INS1_16FlashAttnFwdSm80INS1_25CollectiveMainloopFwdSm80ILi8ELi1ELb1EN4cute5tupleIJNS5_1CILi128EEENS7_ILi64EEENS7_ILi256EEEEEELi256ENS_10bfloat16_tEfNS_4arch4Sm80ELb1ELb0ELb1ELb1ELb1ELb0ELb1ELb0EEENS1_21CollectiveEpilogueFwdINS6_IJS8_SA_S9_EEENS6_IJNS7_ILi1EEESI_SI_EEESC_SE_Li256ELb1ELb1ELb0ELb0EEENS1_19SingleTileSchedulerILb1ELb0ELb1ELi128EEEEEEEEEvNT_6ParamsE,"ax",@progbits
	.align	128
.text._ZN7cutlass13device_kernelIN5flash19enable_sm80_to_sm89INS1_16FlashAttnFwdSm80INS1_25CollectiveMainloopFwdSm80ILi8ELi1ELb1EN4cute5tupleIJNS5_1CILi128EEENS7_ILi64EEENS7_ILi256EEEEEELi256ENS_10bfloat16_tEfNS_4arch4Sm80ELb1ELb0ELb1ELb1ELb1ELb0ELb1ELb0EEENS1_21CollectiveEpilogueFwdINS6_IJS8_SA_S9_EEENS6_IJNS7_ILi1EEESI_SI_EEESC_SE_Li256ELb1ELb1ELb0ELb0EEENS1_19SingleTileSchedulerILb1ELb0ELb1ELi128EEEEEEEEEvNT_6ParamsE:
        .type           _ZN7cutlass13device_kernelIN5flash19enable_sm80_to_sm89INS1_16FlashAttnFwdSm80INS1_25CollectiveMainloopFwdSm80ILi8ELi1ELb1EN4cute5tupleIJNS5_1CILi128EEENS7_ILi64EEENS7_ILi256EEEEEELi256ENS_10bfloat16_tEfNS_4arch4Sm80ELb1ELb0ELb1ELb1ELb1ELb0ELb1ELb0EEENS1_21CollectiveEpilogueFwdINS6_IJS8_SA_S9_EEENS6_IJNS7_ILi1EEESI_SI_EEESC_SE_Li256ELb1ELb1ELb0ELb0EEENS1_19SingleTileSchedulerILb1ELb0ELb1ELi128EEEEEEEEEvNT_6ParamsE,@function
        .size           _ZN7cutlass13device_kernelIN5flash19enable_sm80_to_sm89INS1_16FlashAttnFwdSm80INS1_25CollectiveMainloopFwdSm80ILi8ELi1ELb1EN4cute5tupleIJNS5_1CILi128EEENS7_ILi64EEENS7_ILi256EEEEEELi256ENS_10bfloat16_tEfNS_4arch4Sm80ELb1ELb0ELb1ELb1ELb1ELb0ELb1ELb0EEENS1_21CollectiveEpilogueFwdINS6_IJS8_SA_S9_EEENS6_IJNS7_ILi1EEESI_SI_EEESC_SE_Li256ELb1ELb1ELb0ELb0EEENS1_19SingleTileSchedulerILb1ELb0ELb1ELi128EEEEEEEEEvNT_6ParamsE,(.L_x_25 - _ZN7cutlass13device_kernelIN5flash19enable_sm80_to_sm89INS1_16FlashAttnFwdSm80INS1_25CollectiveMainloopFwdSm80ILi8ELi1ELb1EN4cute5tupleIJNS5_1CILi128EEENS7_ILi64EEENS7_ILi256EEEEEELi256ENS_10bfloat16_tEfNS_4arch4Sm80ELb1ELb0ELb1ELb1ELb1ELb0ELb1ELb0EEENS1_21CollectiveEpilogueFwdINS6_IJS8_SA_S9_EEENS6_IJNS7_ILi1EEESI_SI_EEESC_SE_Li256ELb1ELb1ELb0ELb0EEENS1_19SingleTileSchedulerILb1ELb0ELb1ELi128EEEEEEEEEvNT_6ParamsE)
        .other          _ZN7cutlass13device_kernelIN5flash19enable_sm80_to_sm89INS1_16FlashAttnFwdSm80INS1_25CollectiveMainloopFwdSm80ILi8ELi1ELb1EN4cute5tupleIJNS5_1CILi128EEENS7_ILi64EEENS7_ILi256EEEEEELi256ENS_10bfloat16_tEfNS_4arch4Sm80ELb1ELb0ELb1ELb1ELb1ELb0ELb1ELb0EEENS1_21CollectiveEpilogueFwdINS6_IJS8_SA_S9_EEENS6_IJNS7_ILi1EEESI_SI_EEESC_SE_Li256ELb1ELb1ELb0ELb0EEENS1_19SingleTileSchedulerILb1ELb0ELb1ELi128EEEEEEEEEvNT_6ParamsE,@"STO_CUDA_ENTRY STV_DEFAULT"
_ZN7cutlass13device_kernelIN5flash19enable_sm80_to_sm89INS1_16FlashAttnFwdSm80INS1_25CollectiveMainloopFwdSm80ILi8ELi1ELb1EN4cute5tupleIJNS5_1CILi128EEENS7_ILi64EEENS7_ILi256EEEEEELi256ENS_10bfloat16_tEfNS_4arch4Sm80ELb1ELb0ELb1ELb1ELb1ELb0ELb1ELb0EEENS1_21CollectiveEpilogueFwdINS6_IJS8_SA_S9_EEENS6_IJNS7_ILi1EEESI_SI_EEESC_SE_Li256ELb1ELb1ELb0ELb0EEENS1_19SingleTileSchedulerILb1ELb0ELb1ELi128EEEEEEEEEvNT_6ParamsE:
[----:B------:R-:W-:Y:S01]  /*0000*/  LDC R1, c[0x0][0x37c] ;  /* 0x0000df00ff017b82 */ /* 0x000fe20000000800 */
[----:B------:R-:W-:Y:S05]  /*0010*/  EXIT ;  /* 0x000000000000794d */ /* 0x000fea0003800000 */
.L_x_7:
        /* <DEDUP_REMOVED lines=14> */
.L_x_25:


//--------------------- .text._ZN7cutlass13device_kernelIN5flash19enable_sm80_to_sm89INS1_16FlashAttnFwdSm80INS1_25CollectiveMainloopFwdSm80ILi8ELi1ELb0EN4cute5tupleIJNS5_1CILi128EEENS7_ILi32EEENS7_ILi256EEEEEELi256ENS_10bfloat16_tEfNS_4arch4Sm80ELb1ELb0ELb1ELb1ELb1ELb1ELb1ELb0EEENS1_21CollectiveEpilogueFwdINS6_IJS8_SA_S9_EEENS6_IJNS7_ILi1EEESI_SI_EEESC_SE_Li256ELb1ELb1ELb0ELb0EEENS1_19SingleTileSchedulerILb1ELb0ELb1ELi128EEEEEEEEEvNT_6ParamsE --------------------------
	.section	.text._ZN7cutlass13device_kernelIN5flash19enable_sm80_to_sm89INS1_16FlashAttnFwdSm80INS1_25CollectiveMainloopFwdSm80ILi8ELi1ELb0EN4cute5tupleIJNS5_1CILi128EEENS7_ILi32EEENS7_ILi256EEEEEELi256ENS_10bfloat16_tEfNS_4arch4Sm80ELb1ELb0ELb1ELb1ELb1ELb1ELb1ELb0EEENS1_21CollectiveEpilogueFwdINS6_IJS8_SA_S9_EEENS6_IJNS7_ILi1EEESI_SI_EEESC_SE_Li256ELb1ELb1ELb0ELb0EEENS1_19SingleTileSchedulerILb1ELb0ELb1ELi128EEEEEEEEEvNT_6ParamsE,"ax",@progbits
	.align	128
.text._ZN7cutlass13device_kernelIN5flash19enable_sm80_to_sm89INS1_16FlashAttnFwdSm80INS1_25CollectiveMainloopFwdSm80ILi8ELi1ELb0EN4cute5tupleIJNS5_1CILi128EEENS7_ILi32EEENS7_ILi256EEEEEELi256ENS_10bfloat16_tEfNS_4arch4Sm80ELb1ELb0ELb1ELb1ELb1ELb1ELb1ELb0EEENS1_21CollectiveEpilogueFwdINS6_IJS8_SA_S9_EEENS6_IJNS7_ILi1EEESI_SI_EEESC_SE_Li256ELb1ELb1ELb0ELb0EEENS1_19SingleTileSchedulerILb1ELb0ELb1ELi128EEEEEEEEEvNT_6ParamsE:
        .type           _ZN7cutlass13device_kernelIN5flash19enable_sm80_to_sm89INS1_16FlashAttnFwdSm80INS1_25CollectiveMainloopFwdSm80ILi8ELi1ELb0EN4cute5tupleIJNS5_1CILi128EEENS7_ILi32EEENS7_ILi256EEEEEELi256ENS_10bfloat16_tEfNS_4arch4Sm80ELb1ELb0ELb1ELb1ELb1ELb1ELb1ELb0EEENS1_21CollectiveEpilogueFwdINS6_IJS8_SA_S9_EEENS6_IJNS7_ILi1EEESI_SI_EEESC_SE_Li256ELb1ELb1ELb0ELb0EEENS1_19SingleTileSchedulerILb1ELb0ELb1ELi128EEEEEEEEEvNT_6ParamsE,@function
        .size           _ZN7cutlass13device_kernelIN5flash19enable_sm80_to_sm89INS1_16FlashAttnFwdSm80INS1_25CollectiveMainloopFwdSm80ILi8ELi1ELb0EN4cute5tupleIJNS5_1CILi128EEENS7_ILi32EEENS7_ILi256EEEEEELi256ENS_10bfloat16_tEfNS_4arch4Sm80ELb1ELb0ELb1ELb1ELb1ELb1ELb1ELb0EEENS1_21CollectiveEpilogueFwdINS6_IJS8_SA_S9_EEENS6_IJNS7_ILi1EEESI_SI_EEESC_SE_Li256ELb1ELb1ELb0ELb0EEENS1_19SingleTileSchedulerILb1ELb0ELb1ELi128EEEEEEEEEvNT_6ParamsE,(.L_x_26 - _ZN7cutlass13device_kernelIN5flash19enable_sm80_to_sm89INS1_16FlashAttnFwdSm80INS1_25CollectiveMainloopFwdSm80ILi8ELi1ELb0EN4cute5tupleIJNS5_1CILi128EEENS7_ILi32EEENS7_ILi256EEEEEELi256ENS_10bfloat16_tEfNS_4arch4Sm80ELb1ELb0ELb1ELb1ELb1ELb1ELb1ELb0EEENS1_21CollectiveEpilogueFwdINS6_IJS8_SA_S9_EEENS6_IJNS7_ILi1EEESI_SI_EEESC_SE_Li256ELb1ELb1ELb0ELb0EEENS1_19SingleTileSchedulerILb1ELb0ELb1ELi128EEEEEEEEEvNT_6ParamsE)
        .other          _ZN7cutlass13device_kernelIN5flash19enable_sm80_to_sm89INS1_16FlashAttnFwdSm80INS1_25CollectiveMainloopFwdSm80ILi8ELi1ELb0EN4cute5tupleIJNS5_1CILi128EEENS7_ILi32EEENS7_ILi256EEEEEELi256ENS_10bfloat16_tEfNS_4arch4Sm80ELb1ELb0ELb1ELb1ELb1ELb1ELb1ELb0EEENS1_21CollectiveEpilogueFwdINS6_IJS8_SA_S9_EEENS6_IJNS7_ILi1EEESI_SI_EEESC_SE_Li256ELb1ELb1ELb0ELb0EEENS1_19SingleTileSchedulerILb1ELb0ELb1ELi128EEEEEEEEEvNT_6ParamsE,@"STO_CUDA_ENTRY STV_DEFAULT"
_ZN7cutlass13device_kernelIN5flash19enable_sm80_to_sm89INS1_16FlashAttnFwdSm80INS1_25CollectiveMainloopFwdSm80ILi8ELi1ELb0EN4cute5tupleIJNS5_1CILi128EEENS7_ILi32EEENS7_ILi256EEEEEELi256ENS_10bfloat16_tEfNS_4arch4Sm80ELb1ELb0ELb1ELb1ELb1ELb1ELb1ELb0EEENS1_21CollectiveEpilogueFwdINS6_IJS8_SA_S9_EEENS6_IJNS7_ILi1EEESI_SI_EEESC_SE_Li256ELb1ELb1ELb0ELb0EEENS1_19SingleTileSchedulerILb1ELb0ELb1ELi128EEEEEEEEEvNT_6ParamsE:
[----:B------:R-:W-:Y:S01]  /*0000*/  LDC R1, c[0x0][0x37c] ;  /* 0x0000df00ff017b82 */ /* 0x000fe20000000800 */
[----:B------:R-:W-:Y:S05]  /*0010*/  EXIT ;  /* 0x000000000000794d */ /* 0x000fea0003800000 */
.L_x_8:
        /* <DEDUP_REMOVED lines=14> */
.L_x_26:


//--------------------- .text._ZN7cutlass13device_kernelIN5flash19enable_sm80_to_sm89INS1_16FlashAttnFwdSm80INS1_25CollectiveMainloopFwdSm80ILi8ELi1ELb0EN4cute5tupleIJNS5_1CILi128EEENS7_ILi96EEENS7_ILi256EEEEEELi256ENS_10bfloat16_tEfNS_4arch4Sm80ELb0ELb0ELb1ELb0ELb1ELb0ELb1ELb0EEENS1_21CollectiveEpilogueFwdINS6_IJS8_SA_S9_EEENS6_IJNS7_ILi1EEESI_SI_EEESC_SE_Li256ELb0ELb1ELb0ELb0EEENS1_19SingleTileSchedulerILb0ELb0ELb1ELi128EEEEEEEEEvNT_6ParamsE --------------------------
	.section	.text._ZN7cutlass13device_kernelIN5flash19enable_sm80_to_sm89INS1_16FlashAttnFwdSm80INS1_25CollectiveMainloopFwdSm80ILi8ELi1ELb0EN4cute5tupleIJNS5_1CILi128EEENS7_ILi96EEENS7_ILi256EEEEEELi256ENS_10bfloat16_tEfNS_4arch4Sm80ELb0ELb0ELb1ELb0ELb1ELb0ELb1ELb0EEENS1_21CollectiveEpilogueFwdINS6_IJS8_SA_S9_EEENS6_IJNS7_ILi1EEESI_SI_EEESC_SE_Li256ELb0ELb1ELb0ELb0EEENS1_19SingleTileSchedulerILb0ELb0ELb1ELi128EEEEEEEEEvNT_6ParamsE,"ax",@progbits
	.align	128
.text._ZN7cutlass13device_kernelIN5flash19enable_sm80_to_sm89INS1_16FlashAttnFwdSm80INS1_25CollectiveMainloopFwdSm80ILi8ELi1ELb0EN4cute5tupleIJNS5_1CILi128EEENS7_ILi96EEENS7_ILi256EEEEEELi256ENS_10bfloat16_tEfNS_4arch4Sm80ELb0ELb0ELb1ELb0ELb1ELb0ELb1ELb0EEENS1_21CollectiveEpilogueFwdINS6_IJS8_SA_S9_EEENS6_IJNS7_ILi1EEESI_SI_EEESC_SE_Li256ELb0ELb1ELb0ELb0EEENS1_19SingleTileSchedulerILb0ELb0ELb1ELi128EEEEEEEEEvNT_6ParamsE:
        .type           _ZN7cutlass13device_kernelIN5flash19enable_sm80_to_sm89INS1_16FlashAttnFwdSm80INS1_25CollectiveMainloopFwdSm80ILi8ELi1ELb0EN4cute5tupleIJNS5_1CILi128EEENS7_ILi96EEENS7_ILi256EEEEEELi256ENS_10bfloat16_tEfNS_4arch4Sm80ELb0ELb0ELb1ELb0ELb1ELb0ELb1ELb0EEENS1_21CollectiveEpilogueFwdINS6_IJS8_SA_S9_EEENS6_IJNS7_ILi1EEESI_SI_EEESC_SE_Li256ELb0ELb1ELb0ELb0EEENS1_19SingleTileSchedulerILb0ELb0ELb1ELi128EEEEEEEEEvNT_6ParamsE,@function
        .size           _ZN7cutlass13device_kernelIN5flash19enable_sm80_to_sm89INS1_16FlashAttnFwdSm80INS1_25CollectiveMainloopFwdSm80ILi8ELi1ELb0EN4cute5tupleIJNS5_1CILi128EEENS7_ILi96EEENS7_ILi256EEEEEELi256ENS_10bfloat16_tEfNS_4arch4Sm80ELb0ELb0ELb1ELb0ELb1ELb0ELb1ELb0EEENS1_21CollectiveEpilogueFwdINS6_IJS8_SA_S9_EEENS6_IJNS7_ILi1EEESI_SI_EEESC_SE_Li256ELb0ELb1ELb0ELb0EEENS1_19SingleTileSchedulerILb0ELb0ELb1ELi128EEEEEEEEEvNT_6ParamsE,(.L_x_27 - _ZN7cutlass13device_kernelIN5flash19enable_sm80_to_sm89INS1_16FlashAttnFwdSm80INS1_25CollectiveMainloopFwdSm80ILi8ELi1ELb0EN4cute5tupleIJNS5_1CILi128EEENS7_ILi96EEENS7_ILi256EEEEEELi256ENS_10bfloat16_tEfNS_4arch4Sm80ELb0ELb0ELb1ELb0ELb1ELb0ELb1ELb0EEENS1_21CollectiveEpilogueFwdINS6_IJS8_SA_S9_EEENS6_IJNS7_ILi1EEESI_SI_EEESC_SE_Li256ELb0ELb1ELb0ELb0EEENS1_19SingleTileSchedulerILb0ELb0ELb1ELi128EEEEEEEEEvNT_6ParamsE)
        .other          _ZN7cutlass13device_kernelIN5flash19enable_sm80_to_sm89INS1_16FlashAttnFwdSm80INS1_25CollectiveMainloopFwdSm80ILi8ELi1ELb0EN4cute5tupleIJNS5_1CILi128EEENS7_ILi96EEENS7_ILi256EEEEEELi256ENS_10bfloat16_tEfNS_4arch4Sm80ELb0ELb0ELb1ELb0ELb1ELb0ELb1ELb0EEENS1_21CollectiveEpilogueFwdINS6_IJS8_SA_S9_EEENS6_IJNS7_ILi1EEESI_SI_EEESC_SE_Li256ELb0ELb1ELb0ELb0EEENS1_19SingleTileSchedulerILb0ELb0ELb1ELi128EEEEEEEEEvNT_6ParamsE,@"STO_CUDA_ENTRY STV_DEFAULT"
_ZN7cutlass13device_kernelIN5flash19enable_sm80_to_sm89INS1_16FlashAttnFwdSm80INS1_25CollectiveMainloopFwdSm80ILi8ELi1ELb0EN4cute5tupleIJNS5_1CILi128EEENS7_ILi96EEENS7_ILi256EEEEEELi256ENS_10bfloat16_tEfNS_4arch4Sm80ELb0ELb0ELb1ELb0ELb1ELb0ELb1ELb0EEENS1_21CollectiveEpilogueFwdINS6_IJS8_SA_S9_EEENS6_IJNS7_ILi1EEESI_SI_EEESC_SE_Li256ELb0ELb1ELb0ELb0EEENS1_19SingleTileSchedulerILb0ELb0ELb1ELi128EEEEEEEEEvNT_6ParamsE:
[----:B------:R-:W-:Y:S01]  /*0000*/  LDC R1, c[0x0][0x37c] ;  /* 0x0000df00ff017b82 */ /* 0x000fe20000000800 */
[----:B------:R-:W-:Y:S05]  /*0010*/  EXIT ;  /* 0x000000000000794d */ /* 0x000fea0003800000 */
.L_x_9:
        /* <DEDUP_REMOVED lines=14> */
.L_x_27:


//--------------------- .text._ZN7cutlass13device_kernelIN5flash19enable_sm80_to_sm89INS1_16FlashAttnFwdSm80INS1_25CollectiveMainloopFwdSm80ILi8ELi1ELb0EN4cute5tupleIJNS5_1CILi128EEENS7_ILi96EEENS7_ILi256EEEEEELi256ENS_10bfloat16_tEfNS_4arch4Sm80ELb0ELb0ELb1ELb1ELb1ELb0ELb1ELb0EEENS1_21CollectiveEpilogueFwdINS6_IJS8_SA_S9_EEENS6_IJNS7_ILi1EEESI_SI_EEESC_SE_Li256ELb1ELb1ELb0ELb0EEENS1_19SingleTileSchedulerILb1ELb0ELb1ELi128EEEEEEEEEvNT_6ParamsE --------------------------
	.section	.text._ZN7cutlass13device_kernelIN5flash19enable_sm80_to_sm89INS1_16FlashAttnFwdSm80INS1_25CollectiveMainloopFwdSm80ILi8ELi1ELb0EN4cute5tupleIJNS5_1CILi128EEENS7_ILi96EEENS7_ILi256EEEEEELi256ENS_10bfloat16_tEfNS_4arch4Sm80ELb0ELb0ELb1ELb1ELb1ELb0ELb1ELb0EEENS1_21CollectiveEpilogueFwdINS6_IJS8_SA_S9_EEENS6_IJNS7_ILi1EEESI_SI_EEESC_SE_Li256ELb1ELb1ELb0ELb0EEENS1_19SingleTileSchedulerILb1ELb0ELb1ELi128EEEEEEEEEvNT_6ParamsE,"ax",@progbits
	.align	128
.text._ZN7cutlass13device_kernelIN5flash19enable_sm80_to_sm89INS1_16FlashAttnFwdSm80INS1_25CollectiveMainloopFwdSm80ILi8ELi1ELb0EN4cute5tupleIJNS5_1CILi128EEENS7_ILi96EEENS7_ILi256EEEEEELi256ENS_10bfloat16_tEfNS_4arch4Sm80ELb0ELb0ELb1ELb1ELb1ELb0ELb1ELb0EEENS1_21CollectiveEpilogueFwdINS6_IJS8_SA_S9_EEENS6_IJNS7_ILi1EEESI_SI_EEESC_SE_Li256ELb1ELb1ELb0ELb0EEENS1_19SingleTileSchedulerILb1ELb0ELb1ELi128EEEEEEEEEvNT_6ParamsE:
        .type           _ZN7cutlass13device_kernelIN5flash19enable_sm80_to_sm89INS1_16FlashAttnFwdSm80INS1_25CollectiveMainloopFwdSm80ILi8ELi1ELb0EN4cute5tupleIJNS5_1CILi128EEENS7_ILi96EEENS7_ILi256EEEEEELi256ENS_10bfloat16_tEfNS_4arch4Sm80ELb0ELb0ELb1ELb1ELb1ELb0ELb1ELb0EEENS1_21CollectiveEpilogueFwdINS6_IJS8_SA_S9_EEENS6_IJNS7_ILi1EEESI_SI_EEESC_SE_Li256ELb1ELb1ELb0ELb0EEENS1_19SingleTileSchedulerILb1ELb0ELb1ELi128EEEEEEEEEvNT_6ParamsE,@function
        .size           _ZN7cutlass13device_kernelIN5flash19enable_sm80_to_sm89INS1_16FlashAttnFwdSm80INS1_25CollectiveMainloopFwdSm80ILi8ELi1ELb0EN4cute5tupleIJNS5_1CILi128EEENS7_ILi96EEENS7_ILi256EEEEEELi256ENS_10bfloat16_tEfNS_4arch4Sm80ELb0ELb0ELb1ELb1ELb1ELb0ELb1ELb0EEENS1_21CollectiveEpilogueFwdINS6_IJS8_SA_S9_EEENS6_IJNS7_ILi1EEESI_SI_EEESC_SE_Li256ELb1ELb1ELb0ELb0EEENS1_19SingleTileSchedulerILb1ELb0ELb1ELi128EEEEEEEEEvNT_6ParamsE,(.L_x_28 - _ZN7cutlass13device_kernelIN5flash19enable_sm80_to_sm89INS1_16FlashAttnFwdSm80INS1_25CollectiveMainloopFwdSm80ILi8ELi1ELb0EN4cute5tupleIJNS5_1CILi128EEENS7_ILi96EEENS7_ILi256EEEEEELi256ENS_10bfloat16_tEfNS_4arch4Sm80ELb0ELb0ELb1ELb1ELb1ELb0ELb1ELb0EEENS1_21CollectiveEpilogueFwdINS6_IJS8_SA_S9_EEENS6_IJNS7_ILi1EEESI_SI_EEESC_SE_Li256ELb1ELb1ELb0ELb0EEENS1_19SingleTileSchedulerILb1ELb0ELb1ELi128EEEEEEEEEvNT_6ParamsE)
        .other          _ZN7cutlass13device_kernelIN5flash19enable_sm80_to_sm89INS1_16FlashAttnFwdSm80INS1_25CollectiveMainloopFwdSm80ILi8ELi1ELb0EN4cute5tupleIJNS5_1CILi128EEENS7_ILi96EEENS7_ILi256EEEEEELi256ENS_10bfloat16_tEfNS_4arch4Sm80ELb0ELb0ELb1ELb1ELb1ELb0ELb1ELb0EEENS1_21CollectiveEpilogueFwdINS6_IJS8_SA_S9_EEENS6_IJNS7_ILi1EEESI_SI_EEESC_SE_Li256ELb1ELb1ELb0ELb0EEENS1_19SingleTileSchedulerILb1ELb0ELb1ELi128EEEEEEEEEvNT_6ParamsE,@"STO_CUDA_ENTRY STV_DEFAULT"
_ZN7cutlass13device_kernelIN5flash19enable_sm80_to_sm89INS1_16FlashAttnFwdSm80INS1_25CollectiveMainloopFwdSm80ILi8ELi1ELb0EN4cute5tupleIJNS5_1CILi128EEENS7_ILi96EEENS7_ILi256EEEEEELi256ENS_10bfloat16_tEfNS_4arch4Sm80ELb0ELb0ELb1ELb1ELb1ELb0ELb1ELb0EEENS1_21CollectiveEpilogueFwdINS6_IJS8_SA_S9_EEENS6_IJNS7_ILi1EEESI_SI_EEESC_SE_Li256ELb1ELb1ELb0ELb0EEENS1_19SingleTileSchedulerILb1ELb0ELb1ELi128EEEEEEEEEvNT_6ParamsE:
[----:B------:R-:W-:Y:S01]  /*0000*/  LDC R1, c[0x0][0x37c] ;  /* 0x0000df00ff017b82 */ /* 0x000fe20000000800 */
[----:B------:R-:W-:Y:S05]  /*0010*/  EXIT ;  /* 0x000000000000794d */ /* 0x000fea0003800000 */
.L_x_10:
        /* <DEDUP_REMOVED lines=14> */
.L_x_28:


//--------------------- .text._ZN7cutlass13device_kernelIN5flash19enable_sm80_to_sm89INS1_16FlashAttnFwdSm80INS1_25CollectiveMainloopFwdSm80ILi8ELi1ELb0EN4cute5tupleIJNS5_1CILi128EEENS7_ILi48EEENS7_ILi256EEEEEELi256ENS_10bfloat16_tEfNS_4arch4Sm80ELb0ELb0ELb1ELb1ELb1ELb1ELb1ELb0EEENS1_21CollectiveEpilogueFwdINS6_IJS8_SA_S9_EEENS6_IJNS7_ILi1EEESI_SI_EEESC_SE_Li256ELb1ELb1ELb0ELb0EEENS1_19SingleTileSchedulerILb1ELb0ELb1ELi128EEEEEEEEEvNT_6ParamsE --------------------------
	.section	.text._ZN7cutlass13device_kernelIN5flash19enable_sm80_to_sm89INS1_16FlashAttnFwdSm80INS1_25CollectiveMainloopFwdSm80ILi8ELi1ELb0EN4cute5tupleIJNS5_1CILi128EEENS7_ILi48EEENS7_ILi256EEEEEELi256ENS_10bfloat16_tEfNS_4arch4Sm80ELb0ELb0ELb1ELb1ELb1ELb1ELb1ELb0EEENS1_21CollectiveEpilogueFwdINS6_IJS8_SA_S9_EEENS6_IJNS7_ILi1EEESI_SI_EEESC_SE_Li256ELb1ELb1ELb0ELb0EEENS1_19SingleTileSchedulerILb1ELb0ELb1ELi128EEEEEEEEEvNT_6ParamsE,"ax",@progbits
	.align	128
.text._ZN7cutlass13device_kernelIN5flash19enable_sm80_to_sm89INS1_16FlashAttnFwdSm80INS1_25CollectiveMainloopFwdSm80ILi8ELi1ELb0EN4cute5tupleIJNS5_1CILi128EEENS7_ILi48EEENS7_ILi256EEEEEELi256ENS_10bfloat16_tEfNS_4arch4Sm80ELb0ELb0ELb1ELb1ELb1ELb1ELb1ELb0EEENS1_21CollectiveEpilogueFwdINS6_IJS8_SA_S9_EEENS6_IJNS7_ILi1EEESI_SI_EEESC_SE_Li256ELb1ELb1ELb0ELb0EEENS1_19SingleTileSchedulerILb1ELb0ELb1ELi128EEEEEEEEEvNT_6ParamsE:
        .type           _ZN7cutlass13device_kernelIN5flash19enable_sm80_to_sm89INS1_16FlashAttnFwdSm80INS1_25CollectiveMainloopFwdSm80ILi8ELi1ELb0EN4cute5tupleIJNS5_1CILi128EEENS7_ILi48EEENS7_ILi256EEEEEELi256ENS_10bfloat16_tEfNS_4arch4Sm80ELb0ELb0ELb1ELb1ELb1ELb1ELb1ELb0EEENS1_21CollectiveEpilogueFwdINS6_IJS8_SA_S9_EEENS6_IJNS7_ILi1EEESI_SI_EEESC_SE_Li256ELb1ELb1ELb0ELb0EEENS1_19SingleTileSchedulerILb1ELb0ELb1ELi128EEEEEEEEEvNT_6ParamsE,@function
        .size           _ZN7cutlass13device_kernelIN5flash19enable_sm80_to_sm89INS1_16FlashAttnFwdSm80INS1_25CollectiveMainloopFwdSm80ILi8ELi1ELb0EN4cute5tupleIJNS5_1CILi128EEENS7_ILi48EEENS7_ILi256EEEEEELi256ENS_10bfloat16_tEfNS_4arch4Sm80ELb0ELb0ELb1ELb1ELb1ELb1ELb1ELb0EEENS1_21CollectiveEpilogueFwdINS6_IJS8_SA_S9_EEENS6_IJNS7_ILi1EEESI_SI_EEESC_SE_Li256ELb1ELb1ELb0ELb0EEENS1_19SingleTileSchedulerILb1ELb0ELb1ELi128EEEEEEEEEvNT_6ParamsE,(.L_x_29 - _ZN7cutlass13device_kernelIN5flash19enable_sm80_to_sm89INS1_16FlashAttnFwdSm80INS1_25CollectiveMainloopFwdSm80ILi8ELi1ELb0EN4cute5tupleIJNS5_1CILi128EEENS7_ILi48EEENS7_ILi256EEEEEELi256ENS_10bfloat16_tEfNS_4arch4Sm80ELb0ELb0ELb1ELb1ELb1ELb1ELb1ELb0EEENS1_21CollectiveEpilogueFwdINS6_IJS8_SA_S9_EEENS6_IJNS7_ILi1EEESI_SI_EEESC_SE_Li256ELb1ELb1ELb0ELb0EEENS1_19SingleTileSchedulerILb1ELb0ELb1ELi128EEEEEEEEEvNT_6ParamsE)
        .other          _ZN7cutlass13device_kernelIN5flash19enable_sm80_to_sm89INS1_16FlashAttnFwdSm80INS1_25CollectiveMainloopFwdSm80ILi8ELi1ELb0EN4cute5tupleIJNS5_1CILi128EEENS7_ILi48EEENS7_ILi256EEEEEELi256ENS_10bfloat16_tEfNS_4arch4Sm80ELb0ELb0ELb1ELb1ELb1ELb1ELb1ELb0EEENS1_21CollectiveEpilogueFwdINS6_IJS8_SA_S9_EEENS6_IJNS7_ILi1EEESI_SI_EEESC_SE_Li256ELb1ELb1ELb0ELb0EEENS1_19SingleTileSchedulerILb1ELb0ELb1ELi128EEEEEEEEEvNT_6ParamsE,@"STO_CUDA_ENTRY STV_DEFAULT"
_ZN7cutlass13device_kernelIN5flash19enable_sm80_to_sm89INS1_16FlashAttnFwdSm80INS1_25CollectiveMainloopFwdSm80ILi8ELi1ELb0EN4cute5tupleIJNS5_1CILi128EEENS7_ILi48EEENS7_ILi256EEEEEELi256ENS_10bfloat16_tEfNS_4arch4Sm80ELb0ELb0ELb1ELb1ELb1ELb1ELb1ELb0EEENS1_21CollectiveEpilogueFwdINS6_IJS8_SA_S9_EEENS6_IJNS7_ILi1EEESI_SI_EEESC_SE_Li256ELb1ELb1ELb0ELb0EEENS1_19SingleTileSchedulerILb1ELb0ELb1ELi128EEEEEEEEEvNT_6ParamsE:
[----:B------:R-:W-:Y:S01]  /*0000*/  LDC R1, c[0x0][0x37c] ;  /* 0x0000df00ff017b82 */ /* 0x000fe20000000800 */
[----:B------:R-:W-:Y:S05]  /*0010*/  EXIT ;  /* 0x000000000000794d */ /* 0x000fea0003800000 */
.L_x_11:
        /* <DEDUP_REMOVED lines=14> */
.L_x_29:


//--------------------- .text._ZN7cutlass13device_kernelIN5flash19enable_sm80_to_sm89INS1_16FlashAttnFwdSm80INS1_25CollectiveMainloopFwdSm80ILi8ELi1ELb0EN4cute5tupleIJNS5_1CILi128EEENS7_ILi64EEENS7_ILi256EEEEEELi256ENS_10bfloat16_tEfNS_4arch4Sm80ELb0ELb1ELb1ELb0ELb1ELb0ELb1ELb0EEENS1_21CollectiveEpilogueFwdINS6_IJS8_SA_S9_EEENS6_IJNS7_ILi1EEESI_SI_EEESC_SE_Li256ELb0ELb1ELb0ELb0EEENS1_19SingleTileSchedulerILb0ELb0ELb1ELi128EEEEEEEEEvNT_6ParamsE --------------------------
	.section	.text._ZN7cutlass13device_kernelIN5flash19enable_sm80_to_sm89INS1_16FlashAttnFwdSm80INS1_25CollectiveMainloopFwdSm80ILi8ELi1ELb0EN4cute5tupleIJNS5_1CILi128EEENS7_ILi64EEENS7_ILi256EEEEEELi256ENS_10bfloat16_tEfNS_4arch4Sm80ELb0ELb1ELb1ELb0ELb1ELb0ELb1ELb0EEENS1_21CollectiveEpilogueFwdINS6_IJS8_SA_S9_EEENS6_IJNS7_ILi1EEESI_SI_EEESC_SE_Li256ELb0ELb1ELb0ELb0EEENS1_19SingleTileSchedulerILb0ELb0ELb1ELi128EEEEEEEEEvNT_6ParamsE,"ax",@progbits
	.align	128
.text._ZN7cutlass13device_kernelIN5flash19enable_sm80_to_sm89INS1_16FlashAttnFwdSm80INS1_25CollectiveMainloopFwdSm80ILi8ELi1ELb0EN4cute5tupleIJNS5_1CILi128EEENS7_ILi64EEENS7_ILi256EEEEEELi256ENS_10bfloat16_tEfNS_4arch4Sm80ELb0ELb1ELb1ELb0ELb1ELb0ELb1ELb0EEENS1_21CollectiveEpilogueFwdINS6_IJS8_SA_S9_EEENS6_IJNS7_ILi1EEESI_SI_EEESC_SE_Li256ELb0ELb1ELb0ELb0EEENS1_19SingleTileSchedulerILb0ELb0ELb1ELi128EEEEEEEEEvNT_6ParamsE:
        .type           _ZN7cutlass13device_kernelIN5flash19enable_sm80_to_sm89INS1_16FlashAttnFwdSm80INS1_25CollectiveMainloopFwdSm80ILi8ELi1ELb0EN4cute5tupleIJNS5_1CILi128EEENS7_ILi64EEENS7_ILi256EEEEEELi256ENS_10bfloat16_tEfNS_4arch4Sm80ELb0ELb1ELb1ELb0ELb1ELb0ELb1ELb0EEENS1_21CollectiveEpilogueFwdINS6_IJS8_SA_S9_EEENS6_IJNS7_ILi1EEESI_SI_EEESC_SE_Li256ELb0ELb1ELb0ELb0EEENS1_19SingleTileSchedulerILb0ELb0ELb1ELi128EEEEEEEEEvNT_6ParamsE,@function
        .size           _ZN7cutlass13device_kernelIN5flash19enable_sm80_to_sm89INS1_16FlashAttnFwdSm80INS1_25CollectiveMainloopFwdSm80ILi8ELi1ELb0EN4cute5tupleIJNS5_1CILi128EEENS7_ILi64EEENS7_ILi256EEEEEELi256ENS_10bfloat16_tEfNS_4arch4Sm80ELb0ELb1ELb1ELb0ELb1ELb0ELb1ELb0EEENS1_21CollectiveEpilogueFwdINS6_IJS8_SA_S9_EEENS6_IJNS7_ILi1EEESI_SI_EEESC_SE_Li256ELb0ELb1ELb0ELb0EEENS1_19SingleTileSchedulerILb0ELb0ELb1ELi128EEEEEEEEEvNT_6ParamsE,(.L_x_30 - _ZN7cutlass13device_kernelIN5flash19enable_sm80_to_sm89INS1_16FlashAttnFwdSm80INS1_25CollectiveMainloopFwdSm80ILi8ELi1ELb0EN4cute5tupleIJNS5_1CILi128EEENS7_ILi64EEENS7_ILi256EEEEEELi256ENS_10bfloat16_tEfNS_4arch4Sm80ELb0ELb1ELb1ELb0ELb1ELb0ELb1ELb0EEENS1_21CollectiveEpilogueFwdINS6_IJS8_SA_S9_EEENS6_IJNS7_ILi1EEESI_SI_EEESC_SE_Li256ELb0ELb1ELb0ELb0EEENS1_19SingleTileSchedulerILb0ELb0ELb1ELi128EEEEEEEEEvNT_6ParamsE)
        .other          _ZN7cutlass13device_kernelIN5flash19enable_sm80_to_sm89INS1_16FlashAttnFwdSm80INS1_25CollectiveMainloopFwdSm80ILi8ELi1ELb0EN4cute5tupleIJNS5_1CILi128EEENS7_ILi64EEENS7_ILi256EEEEEELi256ENS_10bfloat16_tEfNS_4arch4Sm80ELb0ELb1ELb1ELb0ELb1ELb0ELb1ELb0EEENS1_21CollectiveEpilogueFwdINS6_IJS8_SA_S9_EEENS6_IJNS7_ILi1EEESI_SI_EEESC_SE_Li256ELb0ELb1ELb0ELb0EEENS1_19SingleTileSchedulerILb0ELb0ELb1ELi128EEEEEEEEEvNT_6ParamsE,@"STO_CUDA_ENTRY STV_DEFAULT"
_ZN7cutlass13device_kernelIN5flash19enable_sm80_to_sm89INS1_16FlashAttnFwdSm80INS1_25CollectiveMainloopFwdSm80ILi8ELi1ELb0EN4cute5tupleIJNS5_1CILi128EEENS7_ILi64EEENS7_ILi256EEEEEELi256ENS_10bfloat16_tEfNS_4arch4Sm80ELb0ELb1ELb1ELb0ELb1ELb0ELb1ELb0EEENS1_21CollectiveEpilogueFwdINS6_IJS8_SA_S9_EEENS6_IJNS7_ILi1EEESI_SI_EEESC_SE_Li256ELb0ELb1ELb0ELb0EEENS1_19SingleTileSchedulerILb0ELb0ELb1ELi128EEEEEEEEEvNT_6ParamsE:
[----:B------:R-:W-:Y:S01]  /*0000*/  LDC R1, c[0x0][0x37c] ;  /* 0x0000df00ff017b82 */ /* 0x000fe20000000800 */
[----:B------:R-:W-:Y:S05]  /*0010*/  EXIT ;  /* 0x000000000000794d */ /* 0x000fea0003800000 */
.L_x_12:
        /* <DEDUP_REMOVED lines=14> */
.L_x_30:


//--------------------- .text._ZN7cutlass13device_kernelIN5flash19enable_sm80_to_sm89INS1_16FlashAttnFwdSm80INS1_25CollectiveMainloopFwdSm80ILi8ELi1ELb0EN4cute5tupleIJNS5_1CILi128EEENS7_ILi64EEENS7_ILi256EEEEEELi256ENS_10bfloat16_tEfNS_4arch4Sm80ELb0ELb1ELb1ELb1ELb1ELb0ELb1ELb0EEENS1_21CollectiveEpilogueFwdINS6_IJS8_SA_S9_EEENS6_IJNS7_ILi1EEESI_SI_EEESC_SE_Li256ELb1ELb1ELb0ELb0EEENS1_19SingleTileSchedulerILb1ELb0ELb1ELi128EEEEEEEEEvNT_6ParamsE --------------------------
	.section	.text._ZN7cutlass13device_kernelIN5flash19enable_sm80_to_sm89INS1_16FlashAttnFwdSm80INS1_25CollectiveMainloopFwdSm80ILi8ELi1ELb0EN4cute5tupleIJNS5_1CILi128EEENS7_ILi64EEENS7_ILi256EEEEEELi256ENS_10bfloat16_tEfNS_4arch4Sm80ELb0ELb1ELb1ELb1ELb1ELb0ELb1ELb0EEENS1_21CollectiveEpilogueFwdINS6_IJS8_SA_S9_EEENS6_IJNS7_ILi1EEESI_SI_EEESC_SE_Li256ELb1ELb1ELb0ELb0EEENS1_19SingleTileSchedulerILb1ELb0ELb1ELi128EEEEEEEEEvNT_6ParamsE,"ax",@progbits
	.align	128
.text._ZN7cutlass13device_kernelIN5flash19enable_sm80_to_sm89INS1_16FlashAttnFwdSm80INS1_25CollectiveMainloopFwdSm80ILi8ELi1ELb0EN4cute5tupleIJNS5_1CILi128EEENS7_ILi64EEENS7_ILi256EEEEEELi256ENS_10bfloat16_tEfNS_4arch4Sm80ELb0ELb1ELb1ELb1ELb1ELb0ELb1ELb0EEENS1_21CollectiveEpilogueFwdINS6_IJS8_SA_S9_EEENS6_IJNS7_ILi1EEESI_SI_EEESC_SE_Li256ELb1ELb1ELb0ELb0EEENS1_19SingleTileSchedulerILb1ELb0ELb1ELi128EEEEEEEEEvNT_6ParamsE:
        .type           _ZN7cutlass13device_kernelIN5flash19enable_sm80_to_sm89INS1_16FlashAttnFwdSm80INS1_25CollectiveMainloopFwdSm80ILi8ELi1ELb0EN4cute5tupleIJNS5_1CILi128EEENS7_ILi64EEENS7_ILi256EEEEEELi256ENS_10bfloat16_tEfNS_4arch4Sm80ELb0ELb1ELb1ELb1ELb1ELb0ELb1ELb0EEENS1_21CollectiveEpilogueFwdINS6_IJS8_SA_S9_EEENS6_IJNS7_ILi1EEESI_SI_EEESC_SE_Li256ELb1ELb1ELb0ELb0EEENS1_19SingleTileSchedulerILb1ELb0ELb1ELi128EEEEEEEEEvNT_6ParamsE,@function
        .size           _ZN7cutlass13device_kernelIN5flash19enable_sm80_to_sm89INS1_16FlashAttnFwdSm80INS1_25CollectiveMainloopFwdSm80ILi8ELi1ELb0EN4cute5tupleIJNS5_1CILi128EEENS7_ILi64EEENS7_ILi256EEEEEELi256ENS_10bfloat16_tEfNS_4arch4Sm80ELb0ELb1ELb1ELb1ELb1ELb0ELb1ELb0EEENS1_21CollectiveEpilogueFwdINS6_IJS8_SA_S9_EEENS6_IJNS7_ILi1EEESI_SI_EEESC_SE_Li256ELb1ELb1ELb0ELb0EEENS1_19SingleTileSchedulerILb1ELb0ELb1ELi128EEEEEEEEEvNT_6ParamsE,(.L_x_31 - _ZN7cutlass13device_kernelIN5flash19enable_sm80_to_sm89INS1_16FlashAttnFwdSm80INS1_25CollectiveMainloopFwdSm80ILi8ELi1ELb0EN4cute5tupleIJNS5_1CILi128EEENS7_ILi64EEENS7_ILi256EEEEEELi256ENS_10bfloat16_tEfNS_4arch4Sm80ELb0ELb1ELb1ELb1ELb1ELb0ELb1ELb0EEENS1_21CollectiveEpilogueFwdINS6_IJS8_SA_S9_EEENS6_IJNS7_ILi1EEESI_SI_EEESC_SE_Li256ELb1ELb1ELb0ELb0EEENS1_19SingleTileSchedulerILb1ELb0ELb1ELi128EEEEEEEEEvNT_6ParamsE)
        .other          _ZN7cutlass13device_kernelIN5flash19enable_sm80_to_sm89INS1_16FlashAttnFwdSm80INS1_25CollectiveMainloopFwdSm80ILi8ELi1ELb0EN4cute5tupleIJNS5_1CILi128EEENS7_ILi64EEENS7_ILi256EEEEEELi256ENS_10bfloat16_tEfNS_4arch4Sm80ELb0ELb1ELb1ELb1ELb1ELb0ELb1ELb0EEENS1_21CollectiveEpilogueFwdINS6_IJS8_SA_S9_EEENS6_IJNS7_ILi1EEESI_SI_EEESC_SE_Li256ELb1ELb1ELb0ELb0EEENS1_19SingleTileSchedulerILb1ELb0ELb1ELi128EEEEEEEEEvNT_6ParamsE,@"STO_CUDA_ENTRY STV_DEFAULT"
_ZN7cutlass13device_kernelIN5flash19enable_sm80_to_sm89INS1_16FlashAttnFwdSm80INS1_25CollectiveMainloopFwdSm80ILi8ELi1ELb0EN4cute5tupleIJNS5_1CILi128EEENS7_ILi64EEENS7_ILi256EEEEEELi256ENS_10bfloat16_tEfNS_4arch4Sm80ELb0ELb1ELb1ELb1ELb1ELb0ELb1ELb0EEENS1_21CollectiveEpilogueFwdINS6_IJS8_SA_S9_EEENS6_IJNS7_ILi1EEESI_SI_EEESC_SE_Li256ELb1ELb1ELb0ELb0EEENS1_19SingleTileSchedulerILb1ELb0ELb1ELi128EEEEEEEEEvNT_6ParamsE:
[----:B------:R-:W-:Y:S01]  /*0000*/  LDC R1, c[0x0][0x37c] ;  /* 0x0000df00ff017b82 */ /* 0x000fe20000000800 */
[----:B------:R-:W-:Y:S05]  /*0010*/  EXIT ;  /* 0x000000000000794d */ /* 0x000fea0003800000 */
.L_x_13:
        /* <DEDUP_REMOVED lines=14> */
.L_x_31:


//--------------------- .text._ZN7cutlass13device_kernelIN5flash19enable_sm80_to_sm89INS1_16FlashAttnFwdSm80INS1_25CollectiveMainloopFwdSm80ILi8ELi1ELb0EN4cute5tupleIJNS5_1CILi128EEENS7_ILi48EEENS7_ILi256EEEEEELi256ENS_10bfloat16_tEfNS_4arch4Sm80ELb0ELb1ELb1ELb1ELb1ELb1ELb1ELb0EEENS1_21CollectiveEpilogueFwdINS6_IJS8_SA_S9_EEENS6_IJNS7_ILi1EEESI_SI_EEESC_SE_Li256ELb1ELb1ELb0ELb0EEENS1_19SingleTileSchedulerILb1ELb0ELb1ELi128EEEEEEEEEvNT_6ParamsE --------------------------
	.section	.text._ZN7cutlass13device_kernelIN5flash19enable_sm80_to_sm89INS1_16FlashAttnFwdSm80INS1_25CollectiveMainloopFwdSm80ILi8ELi1ELb0EN4cute5tupleIJNS5_1CILi128EEENS7_ILi48EEENS7_ILi256EEEEEELi256ENS_10bfloat16_tEfNS_4arch4Sm80ELb0ELb1ELb1ELb1ELb1ELb1ELb1ELb0EEENS1_21CollectiveEpilogueFwdINS6_IJS8_SA_S9_EEENS6_IJNS7_ILi1EEESI_SI_EEESC_SE_Li256ELb1ELb1ELb0ELb0EEENS1_19SingleTileSchedulerILb1ELb0ELb1ELi128EEEEEEEEEvNT_6ParamsE,"ax",@progbits
	.align	128
.text._ZN7cutlass13device_kernelIN5flash19enable_sm80_to_sm89INS1_16FlashAttnFwdSm80INS1_25CollectiveMainloopFwdSm80ILi8ELi1ELb0EN4cute5tupleIJNS5_1CILi128EEENS7_ILi48EEENS7_ILi256EEEEEELi256ENS_10bfloat16_tEfNS_4arch4Sm80ELb0ELb1ELb1ELb1ELb1ELb1ELb1ELb0EEENS1_21CollectiveEpilogueFwdINS6_IJS8_SA_S9_EEENS6_IJNS7_ILi1EEESI_SI_EEESC_SE_Li256ELb1ELb1ELb0ELb0EEENS1_19SingleTileSchedulerILb1ELb0ELb1ELi128EEEEEEEEEvNT_6ParamsE:
        .type           _ZN7cutlass13device_kernelIN5flash19enable_sm80_to_sm89INS1_16FlashAttnFwdSm80INS1_25CollectiveMainloopFwdSm80ILi8ELi1ELb0EN4cute5tupleIJNS5_1CILi128EEENS7_ILi48EEENS7_ILi256EEEEEELi256ENS_10bfloat16_tEfNS_4arch4Sm80ELb0ELb1ELb1ELb1ELb1ELb1ELb1ELb0EEENS1_21CollectiveEpilogueFwdINS6_IJS8_SA_S9_EEENS6_IJNS7_ILi1EEESI_SI_EEESC_SE_Li256ELb1ELb1ELb0ELb0EEENS1_19SingleTileSchedulerILb1ELb0ELb1ELi128EEEEEEEEEvNT_6ParamsE,@function
        .size           _ZN7cutlass13device_kernelIN5flash19enable_sm80_to_sm89INS1_16FlashAttnFwdSm80INS1_25CollectiveMainloopFwdSm80ILi8ELi1ELb0EN4cute5tupleIJNS5_1CILi128EEENS7_ILi48EEENS7_ILi256EEEEEELi256ENS_10bfloat16_tEfNS_4arch4Sm80ELb0ELb1ELb1ELb1ELb1ELb1ELb1ELb0EEENS1_21CollectiveEpilogueFwdINS6_IJS8_SA_S9_EEENS6_IJNS7_ILi1EEESI_SI_EEESC_SE_Li256ELb1ELb1ELb0ELb0EEENS1_19SingleTileSchedulerILb1ELb0ELb1ELi128EEEEEEEEEvNT_6ParamsE,(.L_x_32 - _ZN7cutlass13device_kernelIN5flash19enable_sm80_to_sm89INS1_16FlashAttnFwdSm80INS1_25CollectiveMainloopFwdSm80ILi8ELi1ELb0EN4cute5tupleIJNS5_1CILi128EEENS7_ILi48EEENS7_ILi256EEEEEELi256ENS_10bfloat16_tEfNS_4arch4Sm80ELb0ELb1ELb1ELb1ELb1ELb1ELb1ELb0EEENS1_21CollectiveEpilogueFwdINS6_IJS8_SA_S9_EEENS6_IJNS7_ILi1EEESI_SI_EEESC_SE_Li256ELb1ELb1ELb0ELb0EEENS1_19SingleTileSchedulerILb1ELb0ELb1ELi128EEEEEEEEEvNT_6ParamsE)
        .other          _ZN7cutlass13device_kernelIN5flash19enable_sm80_to_sm89INS1_16FlashAttnFwdSm80INS1_25CollectiveMainloopFwdSm80ILi8ELi1ELb0EN4cute5tupleIJNS5_1CILi128EEENS7_ILi48EEENS7_ILi256EEEEEELi256ENS_10bfloat16_tEfNS_4arch4Sm80ELb0ELb1ELb1ELb1ELb1ELb1ELb1ELb0EEENS1_21CollectiveEpilogueFwdINS6_IJS8_SA_S9_EEENS6_IJNS7_ILi1EEESI_SI_EEESC_SE_Li256ELb1ELb1ELb0ELb0EEENS1_19SingleTileSchedulerILb1ELb0ELb1ELi128EEEEEEEEEvNT_6ParamsE,@"STO_CUDA_ENTRY STV_DEFAULT"
_ZN7cutlass13device_kernelIN5flash19enable_sm80_to_sm89INS1_16FlashAttnFwdSm80INS1_25CollectiveMainloopFwdSm80ILi8ELi1ELb0EN4cute5tupleIJNS5_1CILi128EEENS7_ILi48EEENS7_ILi256EEEEEELi256ENS_10bfloat16_tEfNS_4arch4Sm80ELb0ELb1ELb1ELb1ELb1ELb1ELb1ELb0EEENS1_21CollectiveEpilogueFwdINS6_IJS8_SA_S9_EEENS6_IJNS7_ILi1EEESI_SI_EEESC_SE_Li256ELb1ELb1ELb0ELb0EEENS1_19SingleTileSchedulerILb1ELb0ELb1ELi128EEEEEEEEEvNT_6ParamsE:
[----:B------:R-:W-:Y:S01]  /*0000*/  LDC R1, c[0x0][0x37c] ;  /* 0x0000df00ff017b82 */ /* 0x000fe20000000800 */
[----:B------:R-:W-:Y:S05]  /*0010*/  EXIT ;  /* 0x000000000000794d */ /* 0x000fea0003800000 */
.L_x_14:
        /* <DEDUP_REMOVED lines=14> */
.L_x_32:


//--------------------- .text._ZN7cutlass13device_kernelIN5flash19enable_sm80_to_sm89INS1_16FlashAttnFwdSm80INS1_25CollectiveMainloopFwdSm80ILi8ELi1ELb0EN4cute5tupleIJNS5_1CILi128EEENS7_ILi96EEENS7_ILi256EEEEEELi256ENS_10bfloat16_tEfNS_4arch4Sm80ELb1ELb0ELb1ELb0ELb1ELb0ELb1ELb0EEENS1_21CollectiveEpilogueFwdINS6_IJS8_SA_S9_EEENS6_IJNS7_ILi1EEESI_SI_EEESC_SE_Li256ELb0ELb1ELb0ELb0EEENS1_30DynamicPersistentTileSchedulerILi256ELi256ELb0ELb1ELb0EEEEEEEEEvNT_6ParamsE --------------------------
	.section	.text._ZN7cutlass13device_kernelIN5flash19enable_sm80_to_sm89INS1_16FlashAttnFwdSm80INS1_25CollectiveMainloopFwdSm80ILi8ELi1ELb0EN4cute5tupleIJNS5_1CILi128EEENS7_ILi96EEENS7_ILi256EEEEEELi256ENS_10bfloat16_tEfNS_4arch4Sm80ELb1ELb0ELb1ELb0ELb1ELb0ELb1ELb0EEENS1_21CollectiveEpilogueFwdINS6_IJS8_SA_S9_EEENS6_IJNS7_ILi1EEESI_SI_EEESC_SE_Li256ELb0ELb1ELb0ELb0EEENS1_30DynamicPersistentTileSchedulerILi256ELi256ELb0ELb1ELb0EEEEEEEEEvNT_6ParamsE,"ax",@progbits
	.align	128
.text._ZN7cutlass13device_kernelIN5flash19enable_sm80_to_sm89INS1_16FlashAttnFwdSm80INS1_25CollectiveMainloopFwdSm80ILi8ELi1ELb0EN4cute5tupleIJNS5_1CILi128EEENS7_ILi96EEENS7_ILi256EEEEEELi256ENS_10bfloat16_tEfNS_4arch4Sm80ELb1ELb0ELb1ELb0ELb1ELb0ELb1ELb0EEENS1_21CollectiveEpilogueFwdINS6_IJS8_SA_S9_EEENS6_IJNS7_ILi1EEESI_SI_EEESC_SE_Li256ELb0ELb1ELb0ELb0EEENS1_30DynamicPersistentTileSchedulerILi256ELi256ELb0ELb1ELb0EEEEEEEEEvNT_6ParamsE:
        .type           _ZN7cutlass13device_kernelIN5flash19enable_sm80_to_sm89INS1_16FlashAttnFwdSm80INS1_25CollectiveMainloopFwdSm80ILi8ELi1ELb0EN4cute5tupleIJNS5_1CILi128EEENS7_ILi96EEENS7_ILi256EEEEEELi256ENS_10bfloat16_tEfNS_4arch4Sm80ELb1ELb0ELb1ELb0ELb1ELb0ELb1ELb0EEENS1_21CollectiveEpilogueFwdINS6_IJS8_SA_S9_EEENS6_IJNS7_ILi1EEESI_SI_EEESC_SE_Li256ELb0ELb1ELb0ELb0EEENS1_30DynamicPersistentTileSchedulerILi256ELi256ELb0ELb1ELb0EEEEEEEEEvNT_6ParamsE,@function
        .size           _ZN7cutlass13device_kernelIN5flash19enable_sm80_to_sm89INS1_16FlashAttnFwdSm80INS1_25CollectiveMainloopFwdSm80ILi8ELi1ELb0EN4cute5tupleIJNS5_1CILi128EEENS7_ILi96EEENS7_ILi256EEEEEELi256ENS_10bfloat16_tEfNS_4arch4Sm80ELb1ELb0ELb1ELb0ELb1ELb0ELb1ELb0EEENS1_21CollectiveEpilogueFwdINS6_IJS8_SA_S9_EEENS6_IJNS7_ILi1EEESI_SI_EEESC_SE_Li256ELb0ELb1ELb0ELb0EEENS1_30DynamicPersistentTileSchedulerILi256ELi256ELb0ELb1ELb0EEEEEEEEEvNT_6ParamsE,(.L_x_33 - _ZN7cutlass13device_kernelIN5flash19enable_sm80_to_sm89INS1_16FlashAttnFwdSm80INS1_25CollectiveMainloopFwdSm80ILi8ELi1ELb0EN4cute5tupleIJNS5_1CILi128EEENS7_ILi96EEENS7_ILi256EEEEEELi256ENS_10bfloat16_tEfNS_4arch4Sm80ELb1ELb0ELb1ELb0ELb1ELb0ELb1ELb0EEENS1_21CollectiveEpilogueFwdINS6_IJS8_SA_S9_EEENS6_IJNS7_ILi1EEESI_SI_EEESC_SE_Li256ELb0ELb1ELb0ELb0EEENS1_30DynamicPersistentTileSchedulerILi256ELi256ELb0ELb1ELb0EEEEEEEEEvNT_6ParamsE)
        .other          _ZN7cutlass13device_kernelIN5flash19enable_sm80_to_sm89INS1_16FlashAttnFwdSm80INS1_25CollectiveMainloopFwdSm80ILi8ELi1ELb0EN4cute5tupleIJNS5_1CILi128EEENS7_ILi96EEENS7_ILi256EEEEEELi256ENS_10bfloat16_tEfNS_4arch4Sm80ELb1ELb0ELb1ELb0ELb1ELb0ELb1ELb0EEENS1_21CollectiveEpilogueFwdINS6_IJS8_SA_S9_EEENS6_IJNS7_ILi1EEESI_SI_EEESC_SE_Li256ELb0ELb1ELb0ELb0EEENS1_30DynamicPersistentTileSchedulerILi256ELi256ELb0ELb1ELb0EEEEEEEEEvNT_6ParamsE,@"STO_CUDA_ENTRY STV_DEFAULT"
_ZN7cutlass13device_kernelIN5flash19enable_sm80_to_sm89INS1_16FlashAttnFwdSm80INS1_25CollectiveMainloopFwdSm80ILi8ELi1ELb0EN4cute5tupleIJNS5_1CILi128EEENS7_ILi96EEENS7_ILi256EEEEEELi256ENS_10bfloat16_tEfNS_4arch4Sm80ELb1ELb0ELb1ELb0ELb1ELb0ELb1ELb0EEENS1_21CollectiveEpilogueFwdINS6_IJS8_SA_S9_EEENS6_IJNS7_ILi1EEESI_SI_EEESC_SE_Li256ELb0ELb1ELb0ELb0EEENS1_30DynamicPersistentTileSchedulerILi256ELi256ELb0ELb1ELb0EEEEEEEEEvNT_6ParamsE:
[----:B------:R-:W-:Y:S01]  /*0000*/  LDC R1, c[0x0][0x37c] ;  /* 0x0000df00ff017b82 */ /* 0x000fe20000000800 */
[----:B------:R-:W-:Y:S05]  /*0010*/  EXIT ;  /* 0x000000000000794d */ /* 0x000fea0003800000 */
.L_x_15:
        /* <DEDUP_REMOVED lines=14> */
.L_x_33:


//--------------------- .text._ZN7cutlass13device_kernelIN5flash19enable_sm80_to_sm89INS1_16FlashAttnFwdSm80INS1_25CollectiveMainloopFwdSm80ILi8ELi1ELb0EN4cute5tupleIJNS5_1CILi128EEENS7_ILi96EEENS7_ILi256EEEEEELi256ENS_10bfloat16_tEfNS_4arch4Sm80ELb1ELb0ELb1ELb1ELb1ELb0ELb1ELb0EEENS1_21CollectiveEpilogueFwdINS6_IJS8_SA_S9_EEENS6_IJNS7_ILi1EEESI_SI_EEESC_SE_Li256ELb1ELb1ELb0ELb0EEENS1_19SingleTileSchedulerILb1ELb0ELb1ELi128EEEEEEEEEvNT_6ParamsE --------------------------
	.section	.text._ZN7cutlass13device_kernelIN5flash19enable_sm80_to_sm89INS1_16FlashAttnFwdSm80INS1_25CollectiveMainloopFwdSm80ILi8ELi1ELb0EN4cute5tupleIJNS5_1CILi128EEENS7_ILi96EEENS7_ILi256EEEEEELi256ENS_10bfloat16_tEfNS_4arch4Sm80ELb1ELb0ELb1ELb1ELb1ELb0ELb1ELb0EEENS1_21CollectiveEpilogueFwdINS6_IJS8_SA_S9_EEENS6_IJNS7_ILi1EEESI_SI_EEESC_SE_Li256ELb1ELb1ELb0ELb0EEENS1_19SingleTileSchedulerILb1ELb0ELb1ELi128EEEEEEEEEvNT_6ParamsE,"ax",@progbits
	.align	128
.text._ZN7cutlass13device_kernelIN5flash19enable_sm80_to_sm89INS1_16FlashAttnFwdSm80INS1_25CollectiveMainloopFwdSm80ILi8ELi1ELb0EN4cute5tupleIJNS5_1CILi128EEENS7_ILi96EEENS7_ILi256EEEEEELi256ENS_10bfloat16_tEfNS_4arch4Sm80ELb1ELb0ELb1ELb1ELb1ELb0ELb1ELb0EEENS1_21CollectiveEpilogueFwdINS6_IJS8_SA_S9_EEENS6_IJNS7_ILi1EEESI_SI_EEESC_SE_Li256ELb1ELb1ELb0ELb0EEENS1_19SingleTileSchedulerILb1ELb0ELb1ELi128EEEEEEEEEvNT_6ParamsE:
        .type           _ZN7cutlass13device_kernelIN5flash19enable_sm80_to_sm89INS1_16FlashAttnFwdSm80INS1_25CollectiveMainloopFwdSm80ILi8ELi1ELb0EN4cute5tupleIJNS5_1CILi128EEENS7_ILi96EEENS7_ILi256EEEEEELi256ENS_10bfloat16_tEfNS_4arch4Sm80ELb1ELb0ELb1ELb1ELb1ELb0ELb1ELb0EEENS1_21CollectiveEpilogueFwdINS6_IJS8_SA_S9_EEENS6_IJNS7_ILi1EEESI_SI_EEESC_SE_Li256ELb1ELb1ELb0ELb0EEENS1_19SingleTileSchedulerILb1ELb0ELb1ELi128EEEEEEEEEvNT_6ParamsE,@function
        .size           _ZN7cutlass13device_kernelIN5flash19enable_sm80_to_sm89INS1_16FlashAttnFwdSm80INS1_25CollectiveMainloopFwdSm80ILi8ELi1ELb0EN4cute5tupleIJNS5_1CILi128EEENS7_ILi96EEENS7_ILi256EEEEEELi256ENS_10bfloat16_tEfNS_4arch4Sm80ELb1ELb0ELb1ELb1ELb1ELb0ELb1ELb0EEENS1_21CollectiveEpilogueFwdINS6_IJS8_SA_S9_EEENS6_IJNS7_ILi1EEESI_SI_EEESC_SE_Li256ELb1ELb1ELb0ELb0EEENS1_19SingleTileSchedulerILb1ELb0ELb1ELi128EEEEEEEEEvNT_6ParamsE,(.L_x_34 - _ZN7cutlass13device_kernelIN5flash19enable_sm80_to_sm89INS1_16FlashAttnFwdSm80INS1_25CollectiveMainloopFwdSm80ILi8ELi1ELb0EN4cute5tupleIJNS5_1CILi128EEENS7_ILi96EEENS7_ILi256EEEEEELi256ENS_10bfloat16_tEfNS_4arch4Sm80ELb1ELb0ELb1ELb1ELb1ELb0ELb1ELb0EEENS1_21CollectiveEpilogueFwdINS6_IJS8_SA_S9_EEENS6_IJNS7_ILi1EEESI_SI_EEESC_SE_Li256ELb1ELb1ELb0ELb0EEENS1_19SingleTileSchedulerILb1ELb0ELb1ELi128EEEEEEEEEvNT_6ParamsE)
        .other          _ZN7cutlass13device_kernelIN5flash19enable_sm80_to_sm89INS1_16FlashAttnFwdSm80INS1_25CollectiveMainloopFwdSm80ILi8ELi1ELb0EN4cute5tupleIJNS5_1CILi128EEENS7_ILi96EEENS7_ILi256EEEEEELi256ENS_10bfloat16_tEfNS_4arch4Sm80ELb1ELb0ELb1ELb1ELb1ELb0ELb1ELb0EEENS1_21CollectiveEpilogueFwdINS6_IJS8_SA_S9_EEENS6_IJNS7_ILi1EEESI_SI_EEESC_SE_Li256ELb1ELb1ELb0ELb0EEENS1_19SingleTileSchedulerILb1ELb0ELb1ELi128EEEEEEEEEvNT_6ParamsE,@"STO_CUDA_ENTRY STV_DEFAULT"
_ZN7cutlass13device_kernelIN5flash19enable_sm80_to_sm89INS1_16FlashAttnFwdSm80INS1_25CollectiveMainloopFwdSm80ILi8ELi1ELb0EN4cute5tupleIJNS5_1CILi128EEENS7_ILi96EEENS7_ILi256EEEEEELi256ENS_10bfloat16_tEfNS_4arch4Sm80ELb1ELb0ELb1ELb1ELb1ELb0ELb1ELb0EEENS1_21CollectiveEpilogueFwdINS6_IJS8_SA_S9_EEENS6_IJNS7_ILi1EEESI_SI_EEESC_SE_Li256ELb1ELb1ELb0ELb0EEENS1_19SingleTileSchedulerILb1ELb0ELb1ELi128EEEEEEEEEvNT_6ParamsE:
[----:B------:R-:W-:Y:S01]  /*0000*/  LDC R1, c[0x0][0x37c] ;  /* 0x0000df00ff017b82 */ /* 0x000fe20000000800 */
[----:B------:R-:W-:Y:S05]  /*0010*/  EXIT ;  /* 0x000000000000794d */ /* 0x000fea0003800000 */
.L_x_16:
        /* <DEDUP_REMOVED lines=14> */
.L_x_34:


//--------------------- .text._ZN7cutlass13device_kernelIN5flash19enable_sm80_to_sm89INS1_16FlashAttnFwdSm80INS1_25CollectiveMainloopFwdSm80ILi8ELi1ELb0EN4cute5tupleIJNS5_1CILi128EEENS7_ILi48EEENS7_ILi256EEEEEELi256ENS_10bfloat16_tEfNS_4arch4Sm80ELb1ELb0ELb1ELb1ELb1ELb1ELb1ELb0EEENS1_21CollectiveEpilogueFwdINS6_IJS8_SA_S9_EEENS6_IJNS7_ILi1EEESI_SI_EEESC_SE_Li256ELb1ELb1ELb0ELb0EEENS1_19SingleTileSchedulerILb1ELb0ELb1ELi128EEEEEEEEEvNT_6ParamsE --------------------------
	.section	.text._ZN7cutlass13device_kernelIN5flash19enable_sm80_to_sm89INS1_16FlashAttnFwdSm80INS1_25CollectiveMainloopFwdSm80ILi8ELi1ELb0EN4cute5tupleIJNS5_1CILi128EEENS7_ILi48EEENS7_ILi256EEEEEELi256ENS_10bfloat16_tEfNS_4arch4Sm80ELb1ELb0ELb1ELb1ELb1ELb1ELb1ELb0EEENS1_21CollectiveEpilogueFwdINS6_IJS8_SA_S9_EEENS6_IJNS7_ILi1EEESI_SI_EEESC_SE_Li256ELb1ELb1ELb0ELb0EEENS1_19SingleTileSchedulerILb1ELb0ELb1ELi128EEEEEEEEEvNT_6ParamsE,"ax",@progbits
	.align	128
.text._ZN7cutlass13device_kernelIN5flash19enable_sm80_to_sm89INS1_16FlashAttnFwdSm80INS1_25CollectiveMainloopFwdSm80ILi8ELi1ELb0EN4cute5tupleIJNS5_1CILi128EEENS7_ILi48EEENS7_ILi256EEEEEELi256ENS_10bfloat16_tEfNS_4arch4Sm80ELb1ELb0ELb1ELb1ELb1ELb1ELb1ELb0EEENS1_21CollectiveEpilogueFwdINS6_IJS8_SA_S9_EEENS6_IJNS7_ILi1EEESI_SI_EEESC_SE_Li256ELb1ELb1ELb0ELb0EEENS1_19SingleTileSchedulerILb1ELb0ELb1ELi128EEEEEEEEEvNT_6ParamsE:
        .type           _ZN7cutlass13device_kernelIN5flash19enable_sm80_to_sm89INS1_16FlashAttnFwdSm80INS1_25CollectiveMainloopFwdSm80ILi8ELi1ELb0EN4cute5tupleIJNS5_1CILi128EEENS7_ILi48EEENS7_ILi256EEEEEELi256ENS_10bfloat16_tEfNS_4arch4Sm80ELb1ELb0ELb1ELb1ELb1ELb1ELb1ELb0EEENS1_21CollectiveEpilogueFwdINS6_IJS8_SA_S9_EEENS6_IJNS7_ILi1EEESI_SI_EEESC_SE_Li256ELb1ELb1ELb0ELb0EEENS1_19SingleTileSchedulerILb1ELb0ELb1ELi128EEEEEEEEEvNT_6ParamsE,@function
        .size           _ZN7cutlass13device_kernelIN5flash19enable_sm80_to_sm89INS1_16FlashAttnFwdSm80INS1_25CollectiveMainloopFwdSm80ILi8ELi1ELb0EN4cute5tupleIJNS5_1CILi128EEENS7_ILi48EEENS7_ILi256EEEEEELi256ENS_10bfloat16_tEfNS_4arch4Sm80ELb1ELb0ELb1ELb1ELb1ELb1ELb1ELb0EEENS1_21CollectiveEpilogueFwdINS6_IJS8_SA_S9_EEENS6_IJNS7_ILi1EEESI_SI_EEESC_SE_Li256ELb1ELb1ELb0ELb0EEENS1_19SingleTileSchedulerILb1ELb0ELb1ELi128EEEEEEEEEvNT_6ParamsE,(.L_x_35 - _ZN7cutlass13device_kernelIN5flash19enable_sm80_to_sm89INS1_16FlashAttnFwdSm80INS1_25CollectiveMainloopFwdSm80ILi8ELi1ELb0EN4cute5tupleIJNS5_1CILi128EEENS7_ILi48EEENS7_ILi256EEEEEELi256ENS_10bfloat16_tEfNS_4arch4Sm80ELb1ELb0ELb1ELb1ELb1ELb1ELb1ELb0EEENS1_21CollectiveEpilogueFwdINS6_IJS8_SA_S9_EEENS6_IJNS7_ILi1EEESI_SI_EEESC_SE_Li256ELb1ELb1ELb0ELb0EEENS1_19SingleTileSchedulerILb1ELb0ELb1ELi128EEEEEEEEEvNT_6ParamsE)
        .other          _ZN7cutlass13device_kernelIN5flash19enable_sm80_to_sm89INS1_16FlashAttnFwdSm80INS1_25CollectiveMainloopFwdSm80ILi8ELi1ELb0EN4cute5tupleIJNS5_1CILi128EEENS7_ILi48EEENS7_ILi256EEEEEELi256ENS_10bfloat16_tEfNS_4arch4Sm80ELb1ELb0ELb1ELb1ELb1ELb1ELb1ELb0EEENS1_21CollectiveEpilogueFwdINS6_IJS8_SA_S9_EEENS6_IJNS7_ILi1EEESI_SI_EEESC_SE_Li256ELb1ELb1ELb0ELb0EEENS1_19SingleTileSchedulerILb1ELb0ELb1ELi128EEEEEEEEEvNT_6ParamsE,@"STO_CUDA_ENTRY STV_DEFAULT"
_ZN7cutlass13device_kernelIN5flash19enable_sm80_to_sm89INS1_16FlashAttnFwdSm80INS1_25CollectiveMainloopFwdSm80ILi8ELi1ELb0EN4cute5tupleIJNS5_1CILi128EEENS7_ILi48EEENS7_ILi256EEEEEELi256ENS_10bfloat16_tEfNS_4arch4Sm80ELb1ELb0ELb1ELb1ELb1ELb1ELb1ELb0EEENS1_21CollectiveEpilogueFwdINS6_IJS8_SA_S9_EEENS6_IJNS7_ILi1EEESI_SI_EEESC_SE_Li256ELb1ELb1ELb0ELb0EEENS1_19SingleTileSchedulerILb1ELb0ELb1ELi128EEEEEEEEEvNT_6ParamsE:
[----:B------:R-:W-:Y:S01]  /*0000*/  LDC R1, c[0x0][0x37c] ;  /* 0x0000df00ff017b82 */ /* 0x000fe20000000800 */
[----:B------:R-:W-:Y:S05]  /*0010*/  EXIT ;  /* 0x000000000000794d */ /* 0x000fea0003800000 */
.L_x_17:
        /* <DEDUP_REMOVED lines=14> */
.L_x_35:


//--------------------- .nv.shared.reserved.0     --------------------------
	.section	.nv.shared.reserved.0,"aw",@nobits
	.weak		__nv_reservedSMEM_offset_0_alias
	.size		__nv_reservedSMEM_offset_0_alias, 0, 64
	.other		__nv_reservedSMEM_offset_0_alias,@"STO_CUDA_RESERVED_SHARED STV_DEFAULT"
__nv_reservedSMEM_offset_0_alias:
	.zero		0
	.zero		64


//--------------------- .nv.global                --------------------------
	.section	.nv.global,"aw",@nobits
.nv.global:
	.type		_ZN80_INTERNAL_d066332e_44_flash_fwd_hdim256_bf16_paged_softcap_sm80_cu_ceb34e2a_38024cute1_E,@object
	.size		_ZN80_INTERNAL_d066332e_44_flash_fwd_hdim256_bf16_paged_softcap_sm80_cu_ceb34e2a_38024cute1_E,(_ZN80_INTERNAL_d066332e_44_flash_fwd_hdim256_bf16_paged_softcap_sm80_cu_ceb34e2a_38024cuda3std3__45__cpo6cbeginE - _ZN80_INTERNAL_d066332e_44_flash_fwd_hdim256_bf16_paged_softcap_sm80_cu_ceb34e2a_38024cute1_E)
_ZN80_INTERNAL_d066332e_44_flash_fwd_hdim256_bf16_paged_softcap_sm80_cu_ceb34e2a_38024cute1_E:
	.zero		1
	.type		_ZN80_INTERNAL_d066332e_44_flash_fwd_hdim256_bf16_paged_softcap_sm80_cu_ceb34e2a_38024cuda3std3__45__cpo6cbeginE,@object
	.size		_ZN80_INTERNAL_d066332e_44_flash_fwd_hdim256_bf16_paged_softcap_sm80_cu_ceb34e2a_38024cuda3std3__45__cpo6cbeginE,(_ZN80_INTERNAL_d066332e_44_flash_fwd_hdim256_bf16_paged_softcap_sm80_cu_ceb34e2a_38024cuda3std3__48in_placeE - _ZN80_INTERNAL_d066332e_44_flash_fwd_hdim256_bf16_paged_softcap_sm80_cu_ceb34e2a_38024cuda3std3__45__cpo6cbeginE)
_ZN80_INTERNAL_d066332e_44_flash_fwd_hdim256_bf16_paged_softcap_sm80_cu_ceb34e2a_38024cuda3std3__45__cpo6cbeginE:
	.zero		1
	.type		_ZN80_INTERNAL_d066332e_44_flash_fwd_hdim256_bf16_paged_softcap_sm80_cu_ceb34e2a_38024cuda3std3__48in_placeE,@object
	.size		_ZN80_INTERNAL_d066332e_44_flash_fwd_hdim256_bf16_paged_softcap_sm80_cu_ceb34e2a_38024cuda3std3__48in_placeE,(_ZN80_INTERNAL_d066332e_44_flash_fwd_hdim256_bf16_paged_softcap_sm80_cu_ceb34e2a_38024cuda3std6ranges3__45__cpo9iter_moveE - _ZN80_INTERNAL_d066332e_44_flash_fwd_hdim256_bf16_paged_softcap_sm80_cu_ceb34e2a_38024cuda3std3__48in_placeE)
_ZN80_INTERNAL_d066332e_44_flash_fwd_hdim256_bf16_paged_softcap_sm80_cu_ceb34e2a_38024cuda3std3__48in_placeE:
	.zero		1
	.type		_ZN80_INTERNAL_d066332e_44_flash_fwd_hdim256_bf16_paged_softcap_sm80_cu_ceb34e2a_38024cuda3std6ranges3__45__cpo9iter_moveE,@object
	.size		_ZN80_INTERNAL_d066332e_44_flash_fwd_hdim256_bf16_paged_softcap_sm80_cu_ceb34e2a_38024cuda3std6ranges3__45__cpo9iter_moveE,(_ZN80_INTERNAL_d066332e_44_flash_fwd_hdim256_bf16_paged_softcap_sm80_cu_ceb34e2a_38024cuda3std3__45__cpo5beginE - _ZN80_INTERNAL_d066332e_44_flash_fwd_hdim256_bf16_paged_softcap_sm80_cu_ceb34e2a_38024cuda3std6ranges3__45__cpo9iter_moveE)
_ZN80_INTERNAL_d066332e_44_flash_fwd_hdim256_bf16_paged_softcap_sm80_cu_ceb34e2a_38024cuda3std6ranges3__45__cpo9iter_moveE:
	.zero		1
	.type		_ZN80_INTERNAL_d066332e_44_flash_fwd_hdim256_bf16_paged_softcap_sm80_cu_ceb34e2a_38024cuda3std3__45__cpo5beginE,@object
	.size		_ZN80_INTERNAL_d066332e_44_flash_fwd_hdim256_bf16_paged_softcap_sm80_cu_ceb34e2a_38024cuda3std3__45__cpo5beginE,(_ZN80_INTERNAL_d066332e_44_flash_fwd_hdim256_bf16_paged_softcap_sm80_cu_ceb34e2a_38024cuda3std3__482_GLOBAL__N__d066332e_44_flash_fwd_hdim256_bf16_paged_softcap_sm80_cu_ceb34e2a_38026ignoreE - _ZN80_INTERNAL_d066332e_44_flash_fwd_hdim256_bf16_paged_softcap_sm80_cu_ceb34e2a_38024cuda3std3__45__cpo5beginE)
_ZN80_INTERNAL_d066332e_44_flash_fwd_hdim256_bf16_paged_softcap_sm80_cu_ceb34e2a_38024cuda3std3__45__cpo5beginE:
	.zero		1
	.type		_ZN80_INTERNAL_d066332e_44_flash_fwd_hdim256_bf16_paged_softcap_sm80_cu_ceb34e2a_38024cuda3std3__482_GLOBAL__N__d066332e_44_flash_fwd_hdim256_bf16_paged_softcap_sm80_cu_ceb34e2a_38026ignoreE,@object
	.size		_ZN80_INTERNAL_d066332e_44_flash_fwd_hdim256_bf16_paged_softcap_sm80_cu_ceb34e2a_38024cuda3std3__482_GLOBAL__N__d066332e_44_flash_fwd_hdim256_bf16_paged_softcap_sm80_cu_ceb34e2a_38026ignoreE,(_ZN80_INTERNAL_d066332e_44_flash_fwd_hdim256_bf16_paged_softcap_sm80_cu_ceb34e2a_38024cute7productE - _ZN80_INTERNAL_d066332e_44_flash_fwd_hdim256_bf16_paged_softcap_sm80_cu_ceb34e2a_38024cuda3std3__482_GLOBAL__N__d066332e_44_flash_fwd_hdim256_bf16_paged_softcap_sm80_cu_ceb34e2a_38026ignoreE)
_ZN80_INTERNAL_d066332e_44_flash_fwd_hdim256_bf16_paged_softcap_sm80_cu_ceb34e2a_38024cuda3std3__482_GLOBAL__N__d066332e_44_flash_fwd_hdim256_bf16_paged_softcap_sm80_cu_ceb34e2a_38026ignoreE:
	.zero		1
	.type		_ZN80_INTERNAL_d066332e_44_flash_fwd_hdim256_bf16_paged_softcap_sm80_cu_ceb34e2a_38024cute7productE,@object
	.size		_ZN80_INTERNAL_d066332e_44_flash_fwd_hdim256_bf16_paged_softcap_sm80_cu_ceb34e2a_38024cute7productE,(_ZN80_INTERNAL_d066332e_44_flash_fwd_hdim256_bf16_paged_softcap_sm80_cu_ceb34e2a_38024cuda3std3__45__cpo3endE - _ZN80_INTERNAL_d066332e_44_flash_fwd_hdim256_bf16_paged_softcap_sm80_cu_ceb34e2a_38024cute7productE)
_ZN80_INTERNAL_d066332e_44_flash_fwd_hdim256_bf16_paged_softcap_sm80_cu_ceb34e2a_38024cute7productE:
	.zero		1
	.type		_ZN80_INTERNAL_d066332e_44_flash_fwd_hdim256_bf16_paged_softcap_sm80_cu_ceb34e2a_38024cuda3std3__45__cpo3endE,@object
	.size		_ZN80_INTERNAL_d066332e_44_flash_fwd_hdim256_bf16_paged_softcap_sm80_cu_ceb34e2a_38024cuda3std3__45__cpo3endE,(_ZN80_INTERNAL_d066332e_44_flash_fwd_hdim256_bf16_paged_softcap_sm80_cu_ceb34e2a_38024cuda3std3__419piecewise_constructE - _ZN80_INTERNAL_d066332e_44_flash_fwd_hdim256_bf16_paged_softcap_sm80_cu_ceb34e2a_38024cuda3std3__45__cpo3endE)
_ZN80_INTERNAL_d066332e_44_flash_fwd_hdim256_bf16_paged_softcap_sm80_cu_ceb34e2a_38024cuda3std3__45__cpo3endE:
	.zero		1
	.type		_ZN80_INTERNAL_d066332e_44_flash_fwd_hdim256_bf16_paged_softcap_sm80_cu_ceb34e2a_38024cuda3std3__419piecewise_constructE,@object
	.size		_ZN80_INTERNAL_d066332e_44_flash_fwd_hdim256_bf16_paged_softcap_sm80_cu_ceb34e2a_38024cuda3std3__419piecewise_constructE,(_ZN80_INTERNAL_d066332e_44_flash_fwd_hdim256_bf16_paged_softcap_sm80_cu_ceb34e2a_38024cuda3std3__45__cpo4cendE - _ZN80_INTERNAL_d066332e_44_flash_fwd_hdim256_bf16_paged_softcap_sm80_cu_ceb34e2a_38024cuda3std3__419piecewise_constructE)
_ZN80_INTERNAL_d066332e_44_flash_fwd_hdim256_bf16_paged_softcap_sm80_cu_ceb34e2a_38024cuda3std3__419piecewise_constructE:
	.zero		1
	.type		_ZN80_INTERNAL_d066332e_44_flash_fwd_hdim256_bf16_paged_softcap_sm80_cu_ceb34e2a_38024cuda3std3__45__cpo4cendE,@object
	.size		_ZN80_INTERNAL_d066332e_44_flash_fwd_hdim256_bf16_paged_softcap_sm80_cu_ceb34e2a_38024cuda3std3__45__cpo4cendE,(_ZN80_INTERNAL_d066332e_44_flash_fwd_hdim256_bf16_paged_softcap_sm80_cu_ceb34e2a_38024cuda3std6ranges3__45__cpo4swapE - _ZN80_INTERNAL_d066332e_44_flash_fwd_hdim256_bf16_paged_softcap_sm80_cu_ceb34e2a_38024cuda3std3__45__cpo4cendE)
_ZN80_INTERNAL_d066332e_44_flash_fwd_hdim256_bf16_paged_softcap_sm80_cu_ceb34e2a_38024cuda3std3__45__cpo4cendE:
	.zero		1
	.type		_ZN80_INTERNAL_d066332e_44_flash_fwd_hdim256_bf16_paged_softcap_sm80_cu_ceb34e2a_38024cuda3std6ranges3__45__cpo4swapE,@object
	.size		_ZN80_INTERNAL_d066332e_44_flash_fwd_hdim256_bf16_paged_softcap_sm80_cu_ceb34e2a_38024cuda3std6ranges3__45__cpo4swapE,(.L_7 - _ZN80_INTERNAL_d066332e_44_flash_fwd_hdim256_bf16_paged_softcap_sm80_cu_ceb34e2a_38024cuda3std6ranges3__45__cpo4swapE)
_ZN80_INTERNAL_d066332e_44_flash_fwd_hdim256_bf16_paged_softcap_sm80_cu_ceb34e2a_38024cuda3std6ranges3__45__cpo4swapE:
	.zero		1
.L_7:


//--------------------- .nv.constant0._ZN7cutlass13device_kernelIN5flash19enable_sm80_to_sm89INS1_16FlashAttnFwdSm80INS1_25CollectiveMainloopFwdSm80ILi8ELi1ELb1EN4cute5tupleIJNS5_1CILi128EEENS7_ILi64EEENS7_ILi256EEEEEELi256ENS_10bfloat16_tEfNS_4arch4Sm80ELb0ELb0ELb1ELb0ELb1ELb0ELb1ELb0EEENS1_21CollectiveEpilogueFwdINS6_IJS8_SA_S9_EEENS6_IJNS7_ILi1EEESI_SI_EEESC_SE_Li256ELb0ELb1ELb0ELb0EEENS1_19SingleTileSchedulerILb0ELb0ELb1ELi128EEEEEEEEEvNT_6ParamsE --------------------------
	.section	.nv.constant0._ZN7cutlass13device_kernelIN5flash19enable_sm80_to_sm89INS1_16FlashAttnFwdSm80INS1_25CollectiveMainloopFwdSm80ILi8ELi1ELb1EN4cute5tupleIJNS5_1CILi128EEENS7_ILi64EEENS7_ILi256EEEEEELi256ENS_10bfloat16_tEfNS_4arch4Sm80ELb0ELb0ELb1ELb0ELb1ELb0ELb1ELb0EEENS1_21CollectiveEpilogueFwdINS6_IJS8_SA_S9_EEENS6_IJNS7_ILi1EEESI_SI_EEESC_SE_Li256ELb0ELb1ELb0ELb0EEENS1_19SingleTileSchedulerILb0ELb0ELb1ELi128EEEEEEEEEvNT_6ParamsE,"a",@progbits
	.sectionflags	@""
	.align	4
.nv.constant0._ZN7cutlass13device_kernelIN5flash19enable_sm80_to_sm89INS1_16FlashAttnFwdSm80INS1_25CollectiveMainloopFwdSm80ILi8ELi1ELb1EN4cute5tupleIJNS5_1CILi128EEENS7_ILi64EEENS7_ILi256EEEEEELi256ENS_10bfloat16_tEfNS_4arch4Sm80ELb0ELb0ELb1ELb0ELb1ELb0ELb1ELb0EEENS1_21CollectiveEpilogueFwdINS6_IJS8_SA_S9_EEENS6_IJNS7_ILi1EEESI_SI_EEESC_SE_Li256ELb0ELb1ELb0ELb0EEENS1_19SingleTileSchedulerILb0ELb0ELb1ELi128EEEEEEEEEvNT_6ParamsE:
	.zero		1944


//--------------------- .nv.constant0._ZN7cutlass13device_kernelIN5flash19enable_sm80_to_sm89INS1_16FlashAttnFwdSm80INS1_25CollectiveMainloopFwdSm80ILi8ELi1ELb1EN4cute5tupleIJNS5_1CILi128EEENS7_ILi64EEENS7_ILi256EEEEEELi256ENS_10bfloat16_tEfNS_4arch4Sm80ELb0ELb0ELb1ELb1ELb1ELb0ELb1ELb0EEENS1_21CollectiveEpilogueFwdINS6_IJS8_SA_S9_EEENS6_IJNS7_ILi1EEESI_SI_EEESC_SE_Li256ELb1ELb1ELb0ELb0EEENS1_19SingleTileSchedulerILb1ELb0ELb1ELi128EEEEEEEEEvNT_6ParamsE --------------------------
	.section	.nv.constant0._ZN7cutlass13device_kernelIN5flash19enable_sm80_to_sm89INS1_16FlashAttnFwdSm80INS1_25CollectiveMainloopFwdSm80ILi8ELi1ELb1EN4cute5tupleIJNS5_1CILi128EEENS7_ILi64EEENS7_ILi256EEEEEELi256ENS_10bfloat16_tEfNS_4arch4Sm80ELb0ELb0ELb1ELb1ELb1ELb0ELb1ELb0EEENS1_21CollectiveEpilogueFwdINS6_IJS8_SA_S9_EEENS6_IJNS7_ILi1EEESI_SI_EEESC_SE_Li256ELb1ELb1ELb0ELb0EEENS1_19SingleTileSchedulerILb1ELb0ELb1ELi128EEEEEEEEEvNT_6ParamsE,"a",@progbits
	.sectionflags	@""
	.align	4
.nv.constant0._ZN7cutlass13device_kernelIN5flash19enable_sm80_to_sm89INS1_16FlashAttnFwdSm80INS1_25CollectiveMainloopFwdSm80ILi8ELi1ELb1EN4cute5tupleIJNS5_1CILi128EEENS7_ILi64EEENS7_ILi256EEEEEELi256ENS_10bfloat16_tEfNS_4arch4Sm80ELb0ELb0ELb1ELb1ELb1ELb0ELb1ELb0EEENS1_21CollectiveEpilogueFwdINS6_IJS8_SA_S9_EEENS6_IJNS7_ILi1EEESI_SI_EEESC_SE_Li256ELb1ELb1ELb0ELb0EEENS1_19SingleTileSchedulerILb1ELb0ELb1ELi128EEEEEEEEEvNT_6ParamsE:
	.zero		1944


//--------------------- .nv.constant0._ZN7cutlass13device_kernelIN5flash19enable_sm80_to_sm89INS1_16FlashAttnFwdSm80INS1_25CollectiveMainloopFwdSm80ILi8ELi1ELb0EN4cute5tupleIJNS5_1CILi128EEENS7_ILi32EEENS7_ILi256EEEEEELi256ENS_10bfloat16_tEfNS_4arch4Sm80ELb0ELb0ELb1ELb1ELb1ELb1ELb1ELb0EEENS1_21CollectiveEpilogueFwdINS6_IJS8_SA_S9_EEENS6_IJNS7_ILi1EEESI_SI_EEESC_SE_Li256ELb1ELb1ELb0ELb0EEENS1_19SingleTileSchedulerILb1ELb0ELb1ELi128EEEEEEEEEvNT_6ParamsE --------------------------
	.section	.nv.constant0._ZN7cutlass13device_kernelIN5flash19enable_sm80_to_sm89INS1_16FlashAttnFwdSm80INS1_25CollectiveMainloopFwdSm80ILi8ELi1ELb0EN4cute5tupleIJNS5_1CILi128EEENS7_ILi32EEENS7_ILi256EEEEEELi256ENS_10bfloat16_tEfNS_4arch4Sm80ELb0ELb0ELb1ELb1ELb1ELb1ELb1ELb0EEENS1_21CollectiveEpilogueFwdINS6_IJS8_SA_S9_EEENS6_IJNS7_ILi1EEESI_SI_EEESC_SE_Li256ELb1ELb1ELb0ELb0EEENS1_19SingleTileSchedulerILb1ELb0ELb1ELi128EEEEEEEEEvNT_6ParamsE,"a",@progbits
	.sectionflags	@""
	.align	4
.nv.constant0._ZN7cutlass13device_kernelIN5flash19enable_sm80_to_sm89INS1_16FlashAttnFwdSm80INS1_25CollectiveMainloopFwdSm80ILi8ELi1ELb0EN4cute5tupleIJNS5_1CILi128EEENS7_ILi32EEENS7_ILi256EEEEEELi256ENS_10bfloat16_tEfNS_4arch4Sm80ELb0ELb0ELb1ELb1ELb1ELb1ELb1ELb0EEENS1_21CollectiveEpilogueFwdINS6_IJS8_SA_S9_EEENS6_IJNS7_ILi1EEESI_SI_EEESC_SE_Li256ELb1ELb1ELb0ELb0EEENS1_19SingleTileSchedulerILb1ELb0ELb1ELi128EEEEEEEEEvNT_6ParamsE:
	.zero		1944


//--------------------- .nv.constant0._ZN7cutlass13device_kernelIN5flash19enable_sm80_to_sm89INS1_16FlashAttnFwdSm80INS1_25CollectiveMainloopFwdSm80ILi8ELi1ELb1EN4cute5tupleIJNS5_1CILi128EEENS7_ILi48EEENS7_ILi256EEEEEELi256ENS_10bfloat16_tEfNS_4arch4Sm80ELb0ELb1ELb1ELb0ELb1ELb0ELb1ELb0EEENS1_21CollectiveEpilogueFwdINS6_IJS8_SA_S9_EEENS6_IJNS7_ILi1EEESI_SI_EEESC_SE_Li256ELb0ELb1ELb0ELb0EEENS1_19SingleTileSchedulerILb0ELb0ELb1ELi128EEEEEEEEEvNT_6ParamsE --------------------------
	.section	.nv.constant0._ZN7cutlass13device_kernelIN5flash19enable_sm80_to_sm89INS1_16FlashAttnFwdSm80INS1_25CollectiveMainloopFwdSm80ILi8ELi1ELb1EN4cute5tupleIJNS5_1CILi128EEENS7_ILi48EEENS7_ILi256EEEEEELi256ENS_10bfloat16_tEfNS_4arch4Sm80ELb0ELb1ELb1ELb0ELb1ELb0ELb1ELb0EEENS1_21CollectiveEpilogueFwdINS6_IJS8_SA_S9_EEENS6_IJNS7_ILi1EEESI_SI_EEESC_SE_Li256ELb0ELb1ELb0ELb0EEENS1_19SingleTileSchedulerILb0ELb0ELb1ELi128EEEEEEEEEvNT_6ParamsE,"a",@progbits
	.sectionflags	@""
	.align	4
.nv.constant0._ZN7cutlass13device_kernelIN5flash19enable_sm80_to_sm89INS1_16FlashAttnFwdSm80INS1_25CollectiveMainloopFwdSm80ILi8ELi1ELb1EN4cute5tupleIJNS5_1CILi128EEENS7_ILi48EEENS7_ILi256EEEEEELi256ENS_10bfloat16_tEfNS_4arch4Sm80ELb0ELb1ELb1ELb0ELb1ELb0ELb1ELb0EEENS1_21CollectiveEpilogueFwdINS6_IJS8_SA_S9_EEENS6_IJNS7_ILi1EEESI_SI_EEESC_SE_Li256ELb0ELb1ELb0ELb0EEENS1_19SingleTileSchedulerILb0ELb0ELb1ELi128EEEEEEEEEvNT_6ParamsE:
	.zero		1944


//--------------------- .nv.constant0._ZN7cutlass13device_kernelIN5flash19enable_sm80_to_sm89INS1_16FlashAttnFwdSm80INS1_25CollectiveMainloopFwdSm80ILi8ELi1ELb1EN4cute5tupleIJNS5_1CILi128EEENS7_ILi48EEENS7_ILi256EEEEEELi256ENS_10bfloat16_tEfNS_4arch4Sm80ELb0ELb1ELb1ELb1ELb1ELb0ELb1ELb0EEENS1_21CollectiveEpilogueFwdINS6_IJS8_SA_S9_EEENS6_IJNS7_ILi1EEESI_SI_EEESC_SE_Li256ELb1ELb1ELb0ELb0EEENS1_19SingleTileSchedulerILb1ELb0ELb1ELi128EEEEEEEEEvNT_6ParamsE --------------------------
	.section	.nv.constant0._ZN7cutlass13device_kernelIN5flash19enable_sm80_to_sm89INS1_16FlashAttnFwdSm80INS1_25CollectiveMainloopFwdSm80ILi8ELi1ELb1EN4cute5tupleIJNS5_1CILi128EEENS7_ILi48EEENS7_ILi256EEEEEELi256ENS_10bfloat16_tEfNS_4arch4Sm80ELb0ELb1ELb1ELb1ELb1ELb0ELb1ELb0EEENS1_21CollectiveEpilogueFwdINS6_IJS8_SA_S9_EEENS6_IJNS7_ILi1EEESI_SI_EEESC_SE_Li256ELb1ELb1ELb0ELb0EEENS1_19SingleTileSchedulerILb1ELb0ELb1ELi128EEEEEEEEEvNT_6ParamsE,"a",@progbits
	.sectionflags	@""
	.align	4
.nv.constant0._ZN7cutlass13device_kernelIN5flash19enable_sm80_to_sm89INS1_16FlashAttnFwdSm80INS1_25CollectiveMainloopFwdSm80ILi8ELi1ELb1EN4cute5tupleIJNS5_1CILi128EEENS7_ILi48EEENS7_ILi256EEEEEELi256ENS_10bfloat16_tEfNS_4arch4Sm80ELb0ELb1ELb1ELb1ELb1ELb0ELb1ELb0EEENS1_21CollectiveEpilogueFwdINS6_IJS8_SA_S9_EEENS6_IJNS7_ILi1EEESI_SI_EEESC_SE_Li256ELb1ELb1ELb0ELb0EEENS1_19SingleTileSchedulerILb1ELb0ELb1ELi128EEEEEEEEEvNT_6ParamsE:
	.zero		1944


//--------------------- .nv.constant0._ZN7cutlass13device_kernelIN5flash19enable_sm80_to_sm89INS1_16FlashAttnFwdSm80INS1_25CollectiveMainloopFwdSm80ILi8ELi1ELb0EN4cute5tupleIJNS5_1CILi128EEENS7_ILi32EEENS7_ILi256EEEEEELi256ENS_10bfloat16_tEfNS_4arch4Sm80ELb0ELb1ELb1ELb1ELb1ELb1ELb1ELb0EEENS1_21CollectiveEpilogueFwdINS6_IJS8_SA_S9_EEENS6_IJNS7_ILi1EEESI_SI_EEESC_SE_Li256ELb1ELb1ELb0ELb0EEENS1_19SingleTileSchedulerILb1ELb0ELb1ELi128EEEEEEEEEvNT_6ParamsE --------------------------
	.section	.nv.constant0._ZN7cutlass13device_kernelIN5flash19enable_sm80_to_sm89INS1_16FlashAttnFwdSm80INS1_25CollectiveMainloopFwdSm80ILi8ELi1ELb0EN4cute5tupleIJNS5_1CILi128EEENS7_ILi32EEENS7_ILi256EEEEEELi256ENS_10bfloat16_tEfNS_4arch4Sm80ELb0ELb1ELb1ELb1ELb1ELb1ELb1ELb0EEENS1_21CollectiveEpilogueFwdINS6_IJS8_SA_S9_EEENS6_IJNS7_ILi1EEESI_SI_EEESC_SE_Li256ELb1ELb1ELb0ELb0EEENS1_19SingleTileSchedulerILb1ELb0ELb1ELi128EEEEEEEEEvNT_6ParamsE,"a",@progbits
	.sectionflags	@""
	.align	4
.nv.constant0._ZN7cutlass13device_kernelIN5flash19enable_sm80_to_sm89INS1_16FlashAttnFwdSm80INS1_25CollectiveMainloopFwdSm80ILi8ELi1ELb0EN4cute5tupleIJNS5_1CILi128EEENS7_ILi32EEENS7_ILi256EEEEEELi256ENS_10bfloat16_tEfNS_4arch4Sm80ELb0ELb1ELb1ELb1ELb1ELb1ELb1ELb0EEENS1_21CollectiveEpilogueFwdINS6_IJS8_SA_S9_EEENS6_IJNS7_ILi1EEESI_SI_EEESC_SE_Li256ELb1ELb1ELb0ELb0EEENS1_19SingleTileSchedulerILb1ELb0ELb1ELi128EEEEEEEEEvNT_6ParamsE:
	.zero		1944


//--------------------- .nv.constant0._ZN7cutlass13device_kernelIN5flash19enable_sm80_to_sm89INS1_16FlashAttnFwdSm80INS1_25CollectiveMainloopFwdSm80ILi8ELi1ELb1EN4cute5tupleIJNS5_1CILi128EEENS7_ILi64EEENS7_ILi256EEEEEELi256ENS_10bfloat16_tEfNS_4arch4Sm80ELb1ELb0ELb1ELb0ELb1ELb0ELb1ELb0EEENS1_21CollectiveEpilogueFwdINS6_IJS8_SA_S9_EEENS6_IJNS7_ILi1EEESI_SI_EEESC_SE_Li256ELb0ELb1ELb0ELb0EEENS1_30DynamicPersistentTileSchedulerILi256ELi256ELb0ELb1ELb0EEEEEEEEEvNT_6ParamsE --------------------------
	.section	.nv.constant0._ZN7cutlass13device_kernelIN5flash19enable_sm80_to_sm89INS1_16FlashAttnFwdSm80INS1_25CollectiveMainloopFwdSm80ILi8ELi1ELb1EN4cute5tupleIJNS5_1CILi128EEENS7_ILi64EEENS7_ILi256EEEEEELi256ENS_10bfloat16_tEfNS_4arch4Sm80ELb1ELb0ELb1ELb0ELb1ELb0ELb1ELb0EEENS1_21CollectiveEpilogueFwdINS6_IJS8_SA_S9_EEENS6_IJNS7_ILi1EEESI_SI_EEESC_SE_Li256ELb0ELb1ELb0ELb0EEENS1_30DynamicPersistentTileSchedulerILi256ELi256ELb0ELb1ELb0EEEEEEEEEvNT_6ParamsE,"a",@progbits
	.sectionflags	@""
	.align	4
.nv.constant0._ZN7cutlass13device_kernelIN5flash19enable_sm80_to_sm89INS1_16FlashAttnFwdSm80INS1_25CollectiveMainloopFwdSm80ILi8ELi1ELb1EN4cute5tupleIJNS5_1CILi128EEENS7_ILi64EEENS7_ILi256EEEEEELi256ENS_10bfloat16_tEfNS_4arch4Sm80ELb1ELb0ELb1ELb0ELb1ELb0ELb1ELb0EEENS1_21CollectiveEpilogueFwdINS6_IJS8_SA_S9_EEENS6_IJNS7_ILi1EEESI_SI_EEESC_SE_Li256ELb0ELb1ELb0ELb0EEENS1_30DynamicPersistentTileSchedulerILi256ELi256ELb0ELb1ELb0EEEEEEEEEvNT_6ParamsE:
	.zero		1960


//--------------------- .nv.constant0._ZN7cutlass13device_kernelIN5flash19enable_sm80_to_sm89INS1_16FlashAttnFwdSm80INS1_25CollectiveMainloopFwdSm80ILi8ELi1ELb1EN4cute5tupleIJNS5_1CILi128EEENS7_ILi64EEENS7_ILi256EEEEEELi256ENS_10bfloat16_tEfNS_4arch4Sm80ELb1ELb0ELb1ELb1ELb1ELb0ELb1ELb0EEENS1_21CollectiveEpilogueFwdINS6_IJS8_SA_S9_EEENS6_IJNS7_ILi1EEESI_SI_EEESC_SE_Li256ELb1ELb1ELb0ELb0EEENS1_19SingleTileSchedulerILb1ELb0ELb1ELi128EEEEEEEEEvNT_6ParamsE --------------------------
	.section	.nv.constant0._ZN7cutlass13device_kernelIN5flash19enable_sm80_to_sm89INS1_16FlashAttnFwdSm80INS1_25CollectiveMainloopFwdSm80ILi8ELi1ELb1EN4cute5tupleIJNS5_1CILi128EEENS7_ILi64EEENS7_ILi256EEEEEELi256ENS_10bfloat16_tEfNS_4arch4Sm80ELb1ELb0ELb1ELb1ELb1ELb0ELb1ELb0EEENS1_21CollectiveEpilogueFwdINS6_IJS8_SA_S9_EEENS6_IJNS7_ILi1EEESI_SI_EEESC_SE_Li256ELb1ELb1ELb0ELb0EEENS1_19SingleTileSchedulerILb1ELb0ELb1ELi128EEEEEEEEEvNT_6ParamsE,"a",@progbits
	.sectionflags	@""
	.align	4
.nv.constant0._ZN7cutlass13device_kernelIN5flash19enable_sm80_to_sm89INS1_16FlashAttnFwdSm80INS1_25CollectiveMainloopFwdSm80ILi8ELi1ELb1EN4cute5tupleIJNS5_1CILi128EEENS7_ILi64EEENS7_ILi256EEEEEELi256ENS_10bfloat16_tEfNS_4arch4Sm80ELb1ELb0ELb1ELb1ELb1ELb0ELb1ELb0EEENS1_21CollectiveEpilogueFwdINS6_IJS8_SA_S9_EEENS6_IJNS7_ILi1EEESI_SI_EEESC_SE_Li256ELb1ELb1ELb0ELb0EEENS1_19SingleTileSchedulerILb1ELb0ELb1ELi128EEEEEEEEEvNT_6ParamsE:
	.zero		1944


//--------------------- .nv.constant0._ZN7cutlass13device_kernelIN5flash19enable_sm80_to_sm89INS1_16FlashAttnFwdSm80INS1_25CollectiveMainloopFwdSm80ILi8ELi1ELb0EN4cute5tupleIJNS5_1CILi128EEENS7_ILi32EEENS7_ILi256EEEEEELi256ENS_10bfloat16_tEfNS_4arch4Sm80ELb1ELb0ELb1ELb1ELb1ELb1ELb1ELb0EEENS1_21CollectiveEpilogueFwdINS6_IJS8_SA_S9_EEENS6_IJNS7_ILi1EEESI_SI_EEESC_SE_Li256ELb1ELb1ELb0ELb0EEENS1_19SingleTileSchedulerILb1ELb0ELb1ELi128EEEEEEEEEvNT_6ParamsE --------------------------
	.section	.nv.constant0._ZN7cutlass13device_kernelIN5flash19enable_sm80_to_sm89INS1_16FlashAttnFwdSm80INS1_25CollectiveMainloopFwdSm80ILi8ELi1ELb0EN4cute5tupleIJNS5_1CILi128EEENS7_ILi32EEENS7_ILi256EEEEEELi256ENS_10bfloat16_tEfNS_4arch4Sm80ELb1ELb0ELb1ELb1ELb1ELb1ELb1ELb0EEENS1_21CollectiveEpilogueFwdINS6_IJS8_SA_S9_EEENS6_IJNS7_ILi1EEESI_SI_EEESC_SE_Li256ELb1ELb1ELb0ELb0EEENS1_19SingleTileSchedulerILb1ELb0ELb1ELi128EEEEEEEEEvNT_6ParamsE,"a",@progbits
	.sectionflags	@""
	.align	4
.nv.constant0._ZN7cutlass13device_kernelIN5flash19enable_sm80_to_sm89INS1_16FlashAttnFwdSm80INS1_25CollectiveMainloopFwdSm80ILi8ELi1ELb0EN4cute5tupleIJNS5_1CILi128EEENS7_ILi32EEENS7_ILi256EEEEEELi256ENS_10bfloat16_tEfNS_4arch4Sm80ELb1ELb0ELb1ELb1ELb1ELb1ELb1ELb0EEENS1_21CollectiveEpilogueFwdINS6_IJS8_SA_S9_EEENS6_IJNS7_ILi1EEESI_SI_EEESC_SE_Li256ELb1ELb1ELb0ELb0EEENS1_19SingleTileSchedulerILb1ELb0ELb1ELi128EEEEEEEEEvNT_6ParamsE:
	.zero		1944


//--------------------- .nv.constant0._ZN7cutlass13device_kernelIN5flash19enable_sm80_to_sm89INS1_16FlashAttnFwdSm80INS1_25CollectiveMainloopFwdSm80ILi8ELi1ELb0EN4cute5tupleIJNS5_1CILi128EEENS7_ILi96EEENS7_ILi256EEEEEELi256ENS_10bfloat16_tEfNS_4arch4Sm80ELb0ELb0ELb1ELb0ELb1ELb0ELb1ELb0EEENS1_21CollectiveEpilogueFwdINS6_IJS8_SA_S9_EEENS6_IJNS7_ILi1EEESI_SI_EEESC_SE_Li256ELb0ELb1ELb0ELb0EEENS1_19SingleTileSchedulerILb0ELb0ELb1ELi128EEEEEEEEEvNT_6ParamsE --------------------------
	.section	.nv.constant0._ZN7cutlass13device_kernelIN5flash19enable_sm80_to_sm89INS1_16FlashAttnFwdSm80INS1_25CollectiveMainloopFwdSm80ILi8ELi1ELb0EN4cute5tupleIJNS5_1CILi128EEENS7_ILi96EEENS7_ILi256EEEEEELi256ENS_10bfloat16_tEfNS_4arch4Sm80ELb0ELb0ELb1ELb0ELb1ELb0ELb1ELb0EEENS1_21CollectiveEpilogueFwdINS6_IJS8_SA_S9_EEENS6_IJNS7_ILi1EEESI_SI_EEESC_SE_Li256ELb0ELb1ELb0ELb0EEENS1_19SingleTileSchedulerILb0ELb0ELb1ELi128EEEEEEEEEvNT_6ParamsE,"a",@progbits
	.sectionflags	@""
	.align	4
.nv.constant0._ZN7cutlass13device_kernelIN5flash19enable_sm80_to_sm89INS1_16FlashAttnFwdSm80INS1_25CollectiveMainloopFwdSm80ILi8ELi1ELb0EN4cute5tupleIJNS5_1CILi128EEENS7_ILi96EEENS7_ILi256EEEEEELi256ENS_10bfloat16_tEfNS_4arch4Sm80ELb0ELb0ELb1ELb0ELb1ELb0ELb1ELb0EEENS1_21CollectiveEpilogueFwdINS6_IJS8_SA_S9_EEENS6_IJNS7_ILi1EEESI_SI_EEESC_SE_Li256ELb0ELb1ELb0ELb0EEENS1_19SingleTileSchedulerILb0ELb0ELb1ELi128EEEEEEEEEvNT_6ParamsE:
	.zero		1944


//--------------------- .nv.constant0._ZN7cutlass13device_kernelIN5flash19enable_sm80_to_sm89INS1_16FlashAttnFwdSm80INS1_25CollectiveMainloopFwdSm80ILi8ELi1ELb0EN4cute5tupleIJNS5_1CILi128EEENS7_ILi96EEENS7_ILi256EEEEEELi256ENS_10bfloat16_tEfNS_4arch4Sm80ELb0ELb0ELb1ELb1ELb1ELb0ELb1ELb0EEENS1_21CollectiveEpilogueFwdINS6_IJS8_SA_S9_EEENS6_IJNS7_ILi1EEESI_SI_EEESC_SE_Li256ELb1ELb1ELb0ELb0EEENS1_19SingleTileSchedulerILb1ELb0ELb1ELi128EEEEEEEEEvNT_6ParamsE --------------------------
	.section	.nv.constant0._ZN7cutlass13device_kernelIN5flash19enable_sm80_to_sm89INS1_16FlashAttnFwdSm80INS1_25CollectiveMainloopFwdSm80ILi8ELi1ELb0EN4cute5tupleIJNS5_1CILi128EEENS7_ILi96EEENS7_ILi256EEEEEELi256ENS_10bfloat16_tEfNS_4arch4Sm80ELb0ELb0ELb1ELb1ELb1ELb0ELb1ELb0EEENS1_21CollectiveEpilogueFwdINS6_IJS8_SA_S9_EEENS6_IJNS7_ILi1EEESI_SI_EEESC_SE_Li256ELb1ELb1ELb0ELb0EEENS1_19SingleTileSchedulerILb1ELb0ELb1ELi128EEEEEEEEEvNT_6ParamsE,"a",@progbits
	.sectionflags	@""
	.align	4
.nv.constant0._ZN7cutlass13device_kernelIN5flash19enable_sm80_to_sm89INS1_16FlashAttnFwdSm80INS1_25CollectiveMainloopFwdSm80ILi8ELi1ELb0EN4cute5tupleIJNS5_1CILi128EEENS7_ILi96EEENS7_ILi256EEEEEELi256ENS_10bfloat16_tEfNS_4arch4Sm80ELb0ELb0ELb1ELb1ELb1ELb0ELb1ELb0EEENS1_21CollectiveEpilogueFwdINS6_IJS8_SA_S9_EEENS6_IJNS7_ILi1EEESI_SI_EEESC_SE_Li256ELb1ELb1ELb0ELb0EEENS1_19SingleTileSchedulerILb1ELb0ELb1ELi128EEEEEEEEEvNT_6ParamsE:
	.zero		1944


//--------------------- .nv.constant0._ZN7cutlass13device_kernelIN5flash19enable_sm80_to_sm89INS1_16FlashAttnFwdSm80INS1_25CollectiveMainloopFwdSm80ILi8ELi1ELb0EN4cute5tupleIJNS5_1CILi128EEENS7_ILi48EEENS7_ILi256EEEEEELi256ENS_10bfloat16_tEfNS_4arch4Sm80ELb0ELb0ELb1ELb1ELb1ELb1ELb1ELb0EEENS1_21CollectiveEpilogueFwdINS6_IJS8_SA_S9_EEENS6_IJNS7_ILi1EEESI_SI_EEESC_SE_Li256ELb1ELb1ELb0ELb0EEENS1_19SingleTileSchedulerILb1ELb0ELb1ELi128EEEEEEEEEvNT_6ParamsE --------------------------
	.section	.nv.constant0._ZN7cutlass13device_kernelIN5flash19enable_sm80_to_sm89INS1_16FlashAttnFwdSm80INS1_25CollectiveMainloopFwdSm80ILi8ELi1ELb0EN4cute5tupleIJNS5_1CILi128EEENS7_ILi48EEENS7_ILi256EEEEEELi256ENS_10bfloat16_tEfNS_4arch4Sm80ELb0ELb0ELb1ELb1ELb1ELb1ELb1ELb0EEENS1_21CollectiveEpilogueFwdINS6_IJS8_SA_S9_EEENS6_IJNS7_ILi1EEESI_SI_EEESC_SE_Li256ELb1ELb1ELb0ELb0EEENS1_19SingleTileSchedulerILb1ELb0ELb1ELi128EEEEEEEEEvNT_6ParamsE,"a",@progbits
	.sectionflags	@""
	.align	4
.nv.constant0._ZN7cutlass13device_kernelIN5flash19enable_sm80_to_sm89INS1_16FlashAttnFwdSm80INS1_25CollectiveMainloopFwdSm80ILi8ELi1ELb0EN4cute5tupleIJNS5_1CILi128EEENS7_ILi48EEENS7_ILi256EEEEEELi256ENS_10bfloat16_tEfNS_4arch4Sm80ELb0ELb0ELb1ELb1ELb1ELb1ELb1ELb0EEENS1_21CollectiveEpilogueFwdINS6_IJS8_SA_S9_EEENS6_IJNS7_ILi1EEESI_SI_EEESC_SE_Li256ELb1ELb1ELb0ELb0EEENS1_19SingleTileSchedulerILb1ELb0ELb1ELi128EEEEEEEEEvNT_6ParamsE:
	.zero		1944


//--------------------- .nv.constant0._ZN7cutlass13device_kernelIN5flash19enable_sm80_to_sm89INS1_16FlashAttnFwdSm80INS1_25CollectiveMainloopFwdSm80ILi8ELi1ELb0EN4cute5tupleIJNS5_1CILi128EEENS7_ILi64EEENS7_ILi256EEEEEELi256ENS_10bfloat16_tEfNS_4arch4Sm80ELb0ELb1ELb1ELb0ELb1ELb0ELb1ELb0EEENS1_21CollectiveEpilogueFwdINS6_IJS8_SA_S9_EEENS6_IJNS7_ILi1EEESI_SI_EEESC_SE_Li256ELb0ELb1ELb0ELb0EEENS1_19SingleTileSchedulerILb0ELb0ELb1ELi128EEEEEEEEEvNT_6ParamsE --------------------------
	.section	.nv.constant0._ZN7cutlass13device_kernelIN5flash19enable_sm80_to_sm89INS1_16FlashAttnFwdSm80INS1_25CollectiveMainloopFwdSm80ILi8ELi1ELb0EN4cute5tupleIJNS5_1CILi128EEENS7_ILi64EEENS7_ILi256EEEEEELi256ENS_10bfloat16_tEfNS_4arch4Sm80ELb0ELb1ELb1ELb0ELb1ELb0ELb1ELb0EEENS1_21CollectiveEpilogueFwdINS6_IJS8_SA_S9_EEENS6_IJNS7_ILi1EEESI_SI_EEESC_SE_Li256ELb0ELb1ELb0ELb0EEENS1_19SingleTileSchedulerILb0ELb0ELb1ELi128EEEEEEEEEvNT_6ParamsE,"a",@progbits
	.sectionflags	@""
	.align	4
.nv.constant0._ZN7cutlass13device_kernelIN5flash19enable_sm80_to_sm89INS1_16FlashAttnFwdSm80INS1_25CollectiveMainloopFwdSm80ILi8ELi1ELb0EN4cute5tupleIJNS5_1CILi128EEENS7_ILi64EEENS7_ILi256EEEEEELi256ENS_10bfloat16_tEfNS_4arch4Sm80ELb0ELb1ELb1ELb0ELb1ELb0ELb1ELb0EEENS1_21CollectiveEpilogueFwdINS6_IJS8_SA_S9_EEENS6_IJNS7_ILi1EEESI_SI_EEESC_SE_Li256ELb0ELb1ELb0ELb0EEENS1_19SingleTileSchedulerILb0ELb0ELb1ELi128EEEEEEEEEvNT_6ParamsE:
	.zero		1944


//--------------------- .nv.constant0._ZN7cutlass13device_kernelIN5flash19enable_sm80_to_sm89INS1_16FlashAttnFwdSm80INS1_25CollectiveMainloopFwdSm80ILi8ELi1ELb0EN4cute5tupleIJNS5_1CILi128EEENS7_ILi64EEENS7_ILi256EEEEEELi256ENS_10bfloat16_tEfNS_4arch4Sm80ELb0ELb1ELb1ELb1ELb1ELb0ELb1ELb0EEENS1_21CollectiveEpilogueFwdINS6_IJS8_SA_S9_EEENS6_IJNS7_ILi1EEESI_SI_EEESC_SE_Li256ELb1ELb1ELb0ELb0EEENS1_19SingleTileSchedulerILb1ELb0ELb1ELi128EEEEEEEEEvNT_6ParamsE --------------------------
	.section	.nv.constant0._ZN7cutlass13device_kernelIN5flash19enable_sm80_to_sm89INS1_16FlashAttnFwdSm80INS1_25CollectiveMainloopFwdSm80ILi8ELi1ELb0EN4cute5tupleIJNS5_1CILi128EEENS7_ILi64EEENS7_ILi256EEEEEELi256ENS_10bfloat16_tEfNS_4arch4Sm80ELb0ELb1ELb1ELb1ELb1ELb0ELb1ELb0EEENS1_21CollectiveEpilogueFwdINS6_IJS8_SA_S9_EEENS6_IJNS7_ILi1EEESI_SI_EEESC_SE_Li256ELb1ELb1ELb0ELb0EEENS1_19SingleTileSchedulerILb1ELb0ELb1ELi128EEEEEEEEEvNT_6ParamsE,"a",@progbits
	.sectionflags	@""
	.align	4
.nv.constant0._ZN7cutlass13device_kernelIN5flash19enable_sm80_to_sm89INS1_16FlashAttnFwdSm80INS1_25CollectiveMainloopFwdSm80ILi8ELi1ELb0EN4cute5tupleIJNS5_1CILi128EEENS7_ILi64EEENS7_ILi256EEEEEELi256ENS_10bfloat16_tEfNS_4arch4Sm80ELb0ELb1ELb1ELb1ELb1ELb0ELb1ELb0EEENS1_21CollectiveEpilogueFwdINS6_IJS8_SA_S9_EEENS6_IJNS7_ILi1EEESI_SI_EEESC_SE_Li256ELb1ELb1ELb0ELb0EEENS1_19SingleTileSchedulerILb1ELb0ELb1ELi128EEEEEEEEEvNT_6ParamsE:
	.zero		1944


//--------------------- .nv.constant0._ZN7cutlass13device_kernelIN5flash19enable_sm80_to_sm89INS1_16FlashAttnFwdSm80INS1_25CollectiveMainloopFwdSm80ILi8ELi1ELb0EN4cute5tupleIJNS5_1CILi128EEENS7_ILi48EEENS7_ILi256EEEEEELi256ENS_10bfloat16_tEfNS_4arch4Sm80ELb0ELb1ELb1ELb1ELb1ELb1ELb1ELb0EEENS1_21CollectiveEpilogueFwdINS6_IJS8_SA_S9_EEENS6_IJNS7_ILi1EEESI_SI_EEESC_SE_Li256ELb1ELb1ELb0ELb0EEENS1_19SingleTileSchedulerILb1ELb0ELb1ELi128EEEEEEEEEvNT_6ParamsE --------------------------
	.section	.nv.constant0._ZN7cutlass13device_kernelIN5flash19enable_sm80_to_sm89INS1_16FlashAttnFwdSm80INS1_25CollectiveMainloopFwdSm80ILi8ELi1ELb0EN4cute5tupleIJNS5_1CILi128EEENS7_ILi48EEENS7_ILi256EEEEEELi256ENS_10bfloat16_tEfNS_4arch4Sm80ELb0ELb1ELb1ELb1ELb1ELb1ELb1ELb0EEENS1_21CollectiveEpilogueFwdINS6_IJS8_SA_S9_EEENS6_IJNS7_ILi1EEESI_SI_EEESC_SE_Li256ELb1ELb1ELb0ELb0EEENS1_19SingleTileSchedulerILb1ELb0ELb1ELi128EEEEEEEEEvNT_6ParamsE,"a",@progbits
	.sectionflags	@""
	.align	4
.nv.constant0._ZN7cutlass13device_kernelIN5flash19enable_sm80_to_sm89INS1_16FlashAttnFwdSm80INS1_25CollectiveMainloopFwdSm80ILi8ELi1ELb0EN4cute5tupleIJNS5_1CILi128EEENS7_ILi48EEENS7_ILi256EEEEEELi256ENS_10bfloat16_tEfNS_4arch4Sm80ELb0ELb1ELb1ELb1ELb1ELb1ELb1ELb0EEENS1_21CollectiveEpilogueFwdINS6_IJS8_SA_S9_EEENS6_IJNS7_ILi1EEESI_SI_EEESC_SE_Li256ELb1ELb1ELb0ELb0EEENS1_19SingleTileSchedulerILb1ELb0ELb1ELi128EEEEEEEEEvNT_6ParamsE:
	.zero		1944


//--------------------- .nv.constant0._ZN7cutlass13device_kernelIN5flash19enable_sm80_to_sm89INS1_16FlashAttnFwdSm80INS1_25CollectiveMainloopFwdSm80ILi8ELi1ELb0EN4cute5tupleIJNS5_1CILi128EEENS7_ILi96EEENS7_ILi256EEEEEELi256ENS_10bfloat16_tEfNS_4arch4Sm80ELb1ELb0ELb1ELb0ELb1ELb0ELb1ELb0EEENS1_21CollectiveEpilogueFwdINS6_IJS8_SA_S9_EEENS6_IJNS7_ILi1EEESI_SI_EEESC_SE_Li256ELb0ELb1ELb0ELb0EEENS1_30DynamicPersistentTileSchedulerILi256ELi256ELb0ELb1ELb0EEEEEEEEEvNT_6ParamsE --------------------------
	.section	.nv.constant0._ZN7cutlass13device_kernelIN5flash19enable_sm80_to_sm89INS1_16FlashAttnFwdSm80INS1_25CollectiveMainloopFwdSm80ILi8ELi1ELb0EN4cute5tupleIJNS5_1CILi128EEENS7_ILi96EEENS7_ILi256EEEEEELi256ENS_10bfloat16_tEfNS_4arch4Sm80ELb1ELb0ELb1ELb0ELb1ELb0ELb1ELb0EEENS1_21CollectiveEpilogueFwdINS6_IJS8_SA_S9_EEENS6_IJNS7_ILi1EEESI_SI_EEESC_SE_Li256ELb0ELb1ELb0ELb0EEENS1_30DynamicPersistentTileSchedulerILi256ELi256ELb0ELb1ELb0EEEEEEEEEvNT_6ParamsE,"a",@progbits
	.sectionflags	@""
	.align	4
.nv.constant0._ZN7cutlass13device_kernelIN5flash19enable_sm80_to_sm89INS1_16FlashAttnFwdSm80INS1_25CollectiveMainloopFwdSm80ILi8ELi1ELb0EN4cute5tupleIJNS5_1CILi128EEENS7_ILi96EEENS7_ILi256EEEEEELi256ENS_10bfloat16_tEfNS_4arch4Sm80ELb1ELb0ELb1ELb0ELb1ELb0ELb1ELb0EEENS1_21CollectiveEpilogueFwdINS6_IJS8_SA_S9_EEENS6_IJNS7_ILi1EEESI_SI_EEESC_SE_Li256ELb0ELb1ELb0ELb0EEENS1_30DynamicPersistentTileSchedulerILi256ELi256ELb0ELb1ELb0EEEEEEEEEvNT_6ParamsE:
	.zero		1960


//--------------------- .nv.constant0._ZN7cutlass13device_kernelIN5flash19enable_sm80_to_sm89INS1_16FlashAttnFwdSm80INS1_25CollectiveMainloopFwdSm80ILi8ELi1ELb0EN4cute5tupleIJNS5_1CILi128EEENS7_ILi96EEENS7_ILi256EEEEEELi256ENS_10bfloat16_tEfNS_4arch4Sm80ELb1ELb0ELb1ELb1ELb1ELb0ELb1ELb0EEENS1_21CollectiveEpilogueFwdINS6_IJS8_SA_S9_EEENS6_IJNS7_ILi1EEESI_SI_EEESC_SE_Li256ELb1ELb1ELb0ELb0EEENS1_19SingleTileSchedulerILb1ELb0ELb1ELi128EEEEEEEEEvNT_6ParamsE --------------------------
	.section	.nv.constant0._ZN7cutlass13device_kernelIN5flash19enable_sm80_to_sm89INS1_16FlashAttnFwdSm80INS1_25CollectiveMainloopFwdSm80ILi8ELi1ELb0EN4cute5tupleIJNS5_1CILi128EEENS7_ILi96EEENS7_ILi256EEEEEELi256ENS_10bfloat16_tEfNS_4arch4Sm80ELb1ELb0ELb1ELb1ELb1ELb0ELb1ELb0EEENS1_21CollectiveEpilogueFwdINS6_IJS8_SA_S9_EEENS6_IJNS7_ILi1EEESI_SI_EEESC_SE_Li256ELb1ELb1ELb0ELb0EEENS1_19SingleTileSchedulerILb1ELb0ELb1ELi128EEEEEEEEEvNT_6ParamsE,"a",@progbits
	.sectionflags	@""
	.align	4
.nv.constant0._ZN7cutlass13device_kernelIN5flash19enable_sm80_to_sm89INS1_16FlashAttnFwdSm80INS1_25CollectiveMainloopFwdSm80ILi8ELi1ELb0EN4cute5tupleIJNS5_1CILi128EEENS7_ILi96EEENS7_ILi256EEEEEELi256ENS_10bfloat16_tEfNS_4arch4Sm80ELb1ELb0ELb1ELb1ELb1ELb0ELb1ELb0EEENS1_21CollectiveEpilogueFwdINS6_IJS8_SA_S9_EEENS6_IJNS7_ILi1EEESI_SI_EEESC_SE_Li256ELb1ELb1ELb0ELb0EEENS1_19SingleTileSchedulerILb1ELb0ELb1ELi128EEEEEEEEEvNT_6ParamsE:
	.zero		1944


//--------------------- .nv.constant0._ZN7cutlass13device_kernelIN5flash19enable_sm80_to_sm89INS1_16FlashAttnFwdSm80INS1_25CollectiveMainloopFwdSm80ILi8ELi1ELb0EN4cute5tupleIJNS5_1CILi128EEENS7_ILi48EEENS7_ILi256EEEEEELi256ENS_10bfloat16_tEfNS_4arch4Sm80ELb1ELb0ELb1ELb1ELb1ELb1ELb1ELb0EEENS1_21CollectiveEpilogueFwdINS6_IJS8_SA_S9_EEENS6_IJNS7_ILi1EEESI_SI_EEESC_SE_Li256ELb1ELb1ELb0ELb0EEENS1_19SingleTileSchedulerILb1ELb0ELb1ELi128EEEEEEEEEvNT_6ParamsE --------------------------
	.section	.nv.constant0._ZN7cutlass13device_kernelIN5flash19enable_sm80_to_sm89INS1_16FlashAttnFwdSm80INS1_25CollectiveMainloopFwdSm80ILi8ELi1ELb0EN4cute5tupleIJNS5_1CILi128EEENS7_ILi48EEENS7_ILi256EEEEEELi256ENS_10bfloat16_tEfNS_4arch4Sm80ELb1ELb0ELb1ELb1ELb1ELb1ELb1ELb0EEENS1_21CollectiveEpilogueFwdINS6_IJS8_SA_S9_EEENS6_IJNS7_ILi1EEESI_SI_EEESC_SE_Li256ELb1ELb1ELb0ELb0EEENS1_19SingleTileSchedulerILb1ELb0ELb1ELi128EEEEEEEEEvNT_6ParamsE,"a",@progbits
	.sectionflags	@""
	.align	4
.nv.constant0._ZN7cutlass13device_kernelIN5flash19enable_sm80_to_sm89INS1_16FlashAttnFwdSm80INS1_25CollectiveMainloopFwdSm80ILi8ELi1ELb0EN4cute5tupleIJNS5_1CILi128EEENS7_ILi48EEENS7_ILi256EEEEEELi256ENS_10bfloat16_tEfNS_4arch4Sm80ELb1ELb0ELb1ELb1ELb1ELb1ELb1ELb0EEENS1_21CollectiveEpilogueFwdINS6_IJS8_SA_S9_EEENS6_IJNS7_ILi1EEESI_SI_EEESC_SE_Li256ELb1ELb1ELb0ELb0EEENS1_19SingleTileSchedulerILb1ELb0ELb1ELi128EEEEEEEEEvNT_6ParamsE:
	.zero		1944


//--------------------- SYMBOLS --------------------------

	.type		.nv.reservedSmem.offset0,@object
	.size		.nv.reservedSmem.offset0,0x4
